	.headerflags	@"EF_CUDA_TEXMODE_UNIFIED EF_CUDA_64BIT_ADDRESS EF_CUDA_SM86 EF_CUDA_VIRTUAL_SM(EF_CUDA_SM86)"
	.elftype	@"ET_EXEC"


//--------------------- .nv.info                  --------------------------
	.section	.nv.info,"",@"SHT_CUDA_INFO"
	.align	4


	//----- nvinfo : EIATTR_REGCOUNT
	.align		4
        /*0000*/ 	.byte	0x04, 0x2f
        /*0002*/ 	.short	(.L_2 - .L_1)
	.align		4
.L_1:
        /*0004*/ 	.word	index@(triton_red_fused__to_copy_add_amax_amin_cat_clamp_mul_reciprocal_7)
        /*0008*/ 	.word	0x0000005c


	//----- nvinfo : EIATTR_MIN_STACK_SIZE
	.align		4
.L_2:
        /*000c*/ 	.byte	0x04, 0x12
        /*000e*/ 	.short	(.L_4 - .L_3)
	.align		4
.L_3:
        /*0010*/ 	.word	index@(triton_red_fused__to_copy_add_amax_amin_cat_clamp_mul_reciprocal_7)
        /*0014*/ 	.word	0x00000000


	//----- nvinfo : EIATTR_FRAME_SIZE
	.align		4
.L_4:
        /*0018*/ 	.byte	0x04, 0x11
        /*001a*/ 	.short	(.L_6 - .L_5)
	.align		4
.L_5:
        /*001c*/ 	.word	index@(triton_red_fused__to_copy_add_amax_amin_cat_clamp_mul_reciprocal_7)
        /*0020*/ 	.word	0x00000000


	//----- nvinfo : EIATTR_MIN_STACK_SIZE
	.align		4
.L_6:
        /*0024*/ 	.byte	0x04, 0x12
        /*0026*/ 	.short	(.L_8 - .L_7)
	.align		4
.L_7:
        /*0028*/ 	.word	index@(triton_red_fused__to_copy_add_amax_amin_cat_clamp_mul_reciprocal_7)
        /*002c*/ 	.word	0x00000000
.L_8:


//--------------------- .nv.info.triton_red_fused__to_copy_add_amax_amin_cat_clamp_mul_reciprocal_7 --------------------------
	.section	.nv.info.triton_red_fused__to_copy_add_amax_amin_cat_clamp_mul_reciprocal_7,"",@"SHT_CUDA_INFO"
	.sectionflags	@""
	.align	4


	//----- nvinfo : EIATTR_CUDA_API_VERSION
	.align		4
        /*0000*/ 	.byte	0x04, 0x37
        /*0002*/ 	.short	(.L_10 - .L_9)
.L_9:
        /*0004*/ 	.word	0x0000007c


	//----- nvinfo : EIATTR_SW2861232_WAR
	.align		4
.L_10:
        /*0008*/ 	.byte	0x01, 0x35
	.zero		2


	//----- nvinfo : EIATTR_PARAM_CBANK
	.align		4
        /*000c*/ 	.byte	0x04, 0x0a
        /*000e*/ 	.short	(.L_12 - .L_11)
	.align		4
.L_11:
        /*0010*/ 	.word	index@(.nv.constant0.triton_red_fused__to_copy_add_amax_amin_cat_clamp_mul_reciprocal_7)
        /*0014*/ 	.short	0x0160
        /*0016*/ 	.short	0x0038


	//----- nvinfo : EIATTR_CBANK_PARAM_SIZE
	.align		4
.L_12:
        /*0018*/ 	.byte	0x03, 0x19
        /*001a*/ 	.short	0x0038


	//----- nvinfo : EIATTR_KPARAM_INFO
	.align		4
        /*001c*/ 	.byte	0x04, 0x17
        /*001e*/ 	.short	(.L_14 - .L_13)
.L_13:
        /*0020*/ 	.word	0x00000000
        /*0024*/ 	.short	0x0007
        /*0026*/ 	.short	0x0030
        /*0028*/ 	.byte	0x00, 0xf4, 0x21, 0x00


	//----- nvinfo : EIATTR_KPARAM_INFO
	.align		4
.L_14:
        /*002c*/ 	.byte	0x04, 0x17
        /*002e*/ 	.short	(.L_16 - .L_15)
.L_15:
        /*0030*/ 	.word	0x00000000
        /*0034*/ 	.short	0x0006
        /*0036*/ 	.short	0x002c
        /*0038*/ 	.byte	0x00, 0xf0, 0x11, 0x00


	//----- nvinfo : EIATTR_KPARAM_INFO
	.align		4
.L_16:
        /*003c*/ 	.byte	0x04, 0x17
        /*003e*/ 	.short	(.L_18 - .L_17)
.L_17:
        /*0040*/ 	.word	0x00000000
        /*0044*/ 	.short	0x0005
        /*0046*/ 	.short	0x0028
        /*0048*/ 	.byte	0x00, 0xf0, 0x11, 0x00


	//----- nvinfo : EIATTR_KPARAM_INFO
	.align		4
.L_18:
        /*004c*/ 	.byte	0x04, 0x17
        /*004e*/ 	.short	(.L_20 - .L_19)
.L_19:
        /*0050*/ 	.word	0x00000000
        /*0054*/ 	.short	0x0004
        /*0056*/ 	.short	0x0020
        /*0058*/ 	.byte	0x00, 0xf4, 0x21, 0x00


	//----- nvinfo : EIATTR_KPARAM_INFO
	.align		4
.L_20:
        /*005c*/ 	.byte	0x04, 0x17
        /*005e*/ 	.short	(.L_22 - .L_21)
.L_21:
        /*0060*/ 	.word	0x00000000
        /*0064*/ 	.short	0x0003
        /*0066*/ 	.short	0x0018
        /*0068*/ 	.byte	0x00, 0xf4, 0x21, 0x00


	//----- nvinfo : EIATTR_KPARAM_INFO
	.align		4
.L_22:
        /*006c*/ 	.byte	0x04, 0x17
        /*006e*/ 	.short	(.L_24 - .L_23)
.L_23:
        /*0070*/ 	.word	0x00000000
        /*0074*/ 	.short	0x0002
        /*0076*/ 	.short	0x0010
        /*0078*/ 	.byte	0x00, 0xf4, 0x21, 0x00


	//----- nvinfo : EIATTR_KPARAM_INFO
	.align		4
.L_24:
        /*007c*/ 	.byte	0x04, 0x17
        /*007e*/ 	.short	(.L_26 - .L_25)
.L_25:
        /*0080*/ 	.word	0x00000000
        /*0084*/ 	.short	0x0001
        /*0086*/ 	.short	0x0008
        /*0088*/ 	.byte	0x00, 0xf4, 0x21, 0x00


	//----- nvinfo : EIATTR_KPARAM_INFO
	.align		4
.L_26:
        /*008c*/ 	.byte	0x04, 0x17
        /*008e*/ 	.short	(.L_28 - .L_27)
.L_27:
        /*0090*/ 	.word	0x00000000
        /*0094*/ 	.short	0x0000
        /*0096*/ 	.short	0x0000
        /*0098*/ 	.byte	0x00, 0xf4, 0x21, 0x00


	//----- nvinfo : EIATTR_MAXREG_COUNT
	.align		4
.L_28:
        /*009c*/ 	.byte	0x03, 0x1b
        /*009e*/ 	.short	0x0080


	//----- nvinfo : EIATTR_COOP_GROUP_MASK_REGIDS
	.align		4
        /*00a0*/ 	.byte	0x04, 0x29
        /*00a2*/ 	.short	(.L_30 - .L_29)


	//   ....[0]....
.L_29:
        /*00a4*/ 	.word	0xffffffff


	//   ....[1]....
        /*00a8*/ 	.word	0xffffffff


	//   ....[2]....
        /*00ac*/ 	.word	0xffffffff


	//   ....[3]....
        /*00b0*/ 	.word	0xffffffff


	//   ....[4]....
        /*00b4*/ 	.word	0xffffffff


	//   ....[5]....
        /*00b8*/ 	.word	0xffffffff


	//   ....[6]....
        /*00bc*/ 	.word	0xffffffff


	//   ....[7]....
        /*00c0*/ 	.word	0xffffffff


	//   ....[8]....
        /*00c4*/ 	.word	0xffffffff


	//   ....[9]....
        /*00c8*/ 	.word	0xffffffff


	//   ....[10]....
        /*00cc*/ 	.word	0xffffffff


	//   ....[11]....
        /*00d0*/ 	.word	0xffffffff


	//   ....[12]....
        /*00d4*/ 	.word	0xffffffff


	//   ....[13]....
        /*00d8*/ 	.word	0xffffffff


	//   ....[14]....
        /*00dc*/ 	.word	0xffffffff


	//   ....[15]....
        /*00e0*/ 	.word	0xffffffff


	//----- nvinfo : EIATTR_COOP_GROUP_INSTR_OFFSETS
	.align		4
.L_30:
        /*00e4*/ 	.byte	0x04, 0x28
        /*00e6*/ 	.short	(.L_32 - .L_31)


	//   ....[0]....
.L_31:
        /*00e8*/ 	.word	0x00003080


	//   ....[1]....
        /*00ec*/ 	.word	0x000030e0


	//   ....[2]....
        /*00f0*/ 	.word	0x000031b0


	//   ....[3]....
        /*00f4*/ 	.word	0x00003250


	//   ....[4]....
        /*00f8*/ 	.word	0x00003320


	//   ....[5]....
        /*00fc*/ 	.word	0x00003430


	//   ....[6]....
        /*0100*/ 	.word	0x00003470


	//   ....[7]....
        /*0104*/ 	.word	0x00003490


	//   ....[8]....
        /*0108*/ 	.word	0x00003510


	//   ....[9]....
        /*010c*/ 	.word	0x00003530


	//   ....[10]....
        /*0110*/ 	.word	0x00003590


	//   ....[11]....
        /*0114*/ 	.word	0x000035c0


	//   ....[12]....
        /*0118*/ 	.word	0x00003660


	//   ....[13]....
        /*011c*/ 	.word	0x00003720


	//   ....[14]....
        /*0120*/ 	.word	0x00003780


	//   ....[15]....
        /*0124*/ 	.word	0x000037c0


	//----- nvinfo : EIATTR_EXIT_INSTR_OFFSETS
	.align		4
.L_32:
        /*0128*/ 	.byte	0x04, 0x1c
        /*012a*/ 	.short	(.L_34 - .L_33)


	//   ....[0]....
.L_33:
        /*012c*/ 	.word	0x00006690


	//----- nvinfo : EIATTR_REQNTID
	.align		4
.L_34:
        /*0130*/ 	.byte	0x04, 0x10
        /*0132*/ 	.short	(.L_36 - .L_35)
.L_35:
        /*0134*/ 	.word	0x00000200
        /*0138*/ 	.word	0x00000001
        /*013c*/ 	.word	0x00000001


	//----- nvinfo : EIATTR_CRS_STACK_SIZE
	.align		4
.L_36:
        /*0140*/ 	.byte	0x04, 0x1e
        /*0142*/ 	.short	(.L_38 - .L_37)
.L_37:
        /*0144*/ 	.word	0x00000000
.L_38:


//--------------------- .nv.callgraph             --------------------------
	.section	.nv.callgraph,"",@"SHT_CUDA_CALLGRAPH"
	.align	4
	.sectionentsize	8
	.align		4
        /*0000*/ 	.word	0x00000000
	.align		4
        /*0004*/ 	.word	0xffffffff
	.align		4
        /*0008*/ 	.word	0x00000000
	.align		4
        /*000c*/ 	.word	0xfffffffe
	.align		4
        /*0010*/ 	.word	0x00000000
	.align		4
        /*0014*/ 	.word	0xfffffffd
	.align		4
        /*0018*/ 	.word	0x00000000
	.align		4
        /*001c*/ 	.word	0xfffffffc


//--------------------- .nv.rel.action            --------------------------
	.section	.nv.rel.action,"",@"SHT_CUDA_RELOCINFO"
	.align	8
	.sectionentsize	8
        /*0000*/ 	.byte	0x73, 0x00, 0x00, 0x00, 0x00, 0x00, 0x00, 0x00, 0x00, 0x00, 0x00, 0x11, 0x25, 0x00, 0x05, 0x36


//--------------------- .nv.constant4             --------------------------
	.section	.nv.constant4,"a",@progbits
	.align	8
	.align		8
.nv.constant4:
        /*0000*/ 	.dword	_$_str


//--------------------- .nv.constant0.triton_red_fused__to_copy_add_amax_amin_cat_clamp_mul_reciprocal_7 --------------------------
	.section	.nv.constant0.triton_red_fused__to_copy_add_amax_amin_cat_clamp_mul_reciprocal_7,"a",@progbits
	.sectionflags	@""
	.align	4
.nv.constant0.triton_red_fused__to_copy_add_amax_amin_cat_clamp_mul_reciprocal_7:
	.zero		408


//--------------------- .text.triton_red_fused__to_copy_add_amax_amin_cat_clamp_mul_reciprocal_7 --------------------------
	.section	.text.triton_red_fused__to_copy_add_amax_amin_cat_clamp_mul_reciprocal_7,"ax",@progbits
	.sectionflags	@"SHF_BARRIERS=1"
	.sectioninfo	@"SHI_REGISTERS=92"
	.align	128
        .global         triton_red_fused__to_copy_add_amax_amin_cat_clamp_mul_reciprocal_7
        .type           triton_red_fused__to_copy_add_amax_amin_cat_clamp_mul_reciprocal_7,@function
        .size           triton_red_fused__to_copy_add_amax_amin_cat_clamp_mul_reciprocal_7,(.L_x_94 - triton_red_fused__to_copy_add_amax_amin_cat_clamp_mul_reciprocal_7)
        .other          triton_red_fused__to_copy_add_amax_amin_cat_clamp_mul_reciprocal_7,@"STO_CUDA_ENTRY STV_DEFAULT"
triton_red_fused__to_copy_add_amax_amin_cat_clamp_mul_reciprocal_7:
.text.triton_red_fused__to_copy_add_amax_amin_cat_clamp_mul_reciprocal_7:
[----:B------:R-:W-:Y:S02]  /*0000*/  IMAD.MOV.U32 R1, RZ, RZ, c[0x0][0x28] ;  /* 0x00000a00ff017624 */ /* 0x000fe400078e00ff */
[----:B------:R-:W0:Y:S01]  /*0010*/  S2R R28, SR_TID.X ;  /* 0x00000000001c7919 */ /* 0x000e220000002100 */
[----:B------:R-:W-:Y:S01]  /*0020*/  IMAD.MOV.U32 R57, RZ, RZ, 0x7f800000 ;  /* 0x7f800000ff397424 */ /* 0x000fe200078e00ff */
[----:B------:R-:W-:Y:S01]  /*0030*/  MOV R38, 0xff800000 ;  /* 0xff80000000267802 */ /* 0x000fe20000000f00 */
[----:B------:R-:W-:Y:S01]  /*0040*/  IMAD.MOV.U32 R31, RZ, RZ, -0x1000 ;  /* 0xfffff000ff1f7424 */ /* 0x000fe200078e00ff */
[----:B------:R-:W1:Y:S01]  /*0050*/  S2R R30, SR_CTAID.X ;  /* 0x00000000001e7919 */ /* 0x000e620000002500 */
[----:B------:R-:W-:Y:S01]  /*0060*/  IMAD.MOV.U32 R79, RZ, RZ, -0x1 ;  /* 0xffffffffff4f7424 */ /* 0x000fe200078e00ff */
[----:B------:R-:W-:Y:S01]  /*0070*/  MOV R42, 0xff800000 ;  /* 0xff800000002a7802 */ /* 0x000fe20000000f00 */
        /* <DEDUP_REMOVED lines=17> */
[----:B0-----:R-:W-:Y:S01]  /*0190*/  SHF.R.U32.HI R33, RZ, 0x8, R28 ;  /* 0x00000008ff217819 */ /* 0x001fe2000001161c */
[----:B------:R-:W-:Y:S01]  /*01a0*/  IMAD.SHL.U32 R28, R28, 0x10, RZ ;  /* 0x000000101c1c7824 */ /* 0x000fe200078e00ff */
[----:B------:R-:W-:Y:S01]  /*01b0*/  MOV R63, 0x7f800000 ;  /* 0x7f800000003f7802 */ /* 0x000fe20000000f00 */
[----:B------:R-:W-:Y:S01]  /*01c0*/  IMAD.MOV.U32 R55, RZ, RZ, -0x800000 ;  /* 0xff800000ff377424 */ /* 0x000fe200078e00ff */
[----:B------:R-:W-:Y:S01]  /*01d0*/  SGXT.U32 R33, R33, 0x1 ;  /* 0x000000012121781a */ /* 0x000fe20000000000 */
[----:B-1----:R-:W-:Y:S01]  /*01e0*/  IMAD.SHL.U32 R0, R30, 0x2, RZ ;  /* 0x000000021e007824 */ /* 0x002fe200078e00ff */
[----:B------:R-:W-:Y:S01]  /*01f0*/  LOP3.LUT R28, R28, 0xff0, RZ, 0xc0, !PT ;  /* 0x00000ff01c1c7812 */ /* 0x000fe200078ec0ff */
[----:B------:R-:W-:Y:S01]  /*0200*/  IMAD.MOV.U32 R54, RZ, RZ, 0x7f800000 ;  /* 0x7f800000ff367424 */ /* 0x000fe200078e00ff */
[----:B------:R-:W-:Y:S01]  /*0210*/  MOV R64, 0x7f800000 ;  /* 0x7f80000000407802 */ /* 0x000fe20000000f00 */
[----:B------:R-:W-:Y:S01]  /*0220*/  IMAD R5, R30, 0x2, R33 ;  /* 0x000000021e057824 */ /* 0x000fe200078e0221 */
[----:B------:R-:W-:Y:S01]  /*0230*/  LOP3.LUT R29, R33, R0, RZ, 0xfc, !PT ;  /* 0x00000000211d7212 */ /* 0x000fe200078efcff */
[----:B------:R-:W-:Y:S01]  /*0240*/  IMAD.MOV.U32 R59, RZ, RZ, 0x7f800000 ;  /* 0x7f800000ff3b7424 */ /* 0x000fe200078e00ff */
[----:B------:R-:W-:Y:S01]  /*0250*/  ULDC.64 UR4, c[0x0][0x118] ;  /* 0x0000460000047ab9 */ /* 0x000fe20000000a00 */
[----:B------:R-:W-:Y:S01]  /*0260*/  IMAD.MOV.U32 R60, RZ, RZ, 0x7f800000 ;  /* 0x7f800000ff3c7424 */ /* 0x000fe200078e00ff */
[----:B------:R-:W-:Y:S01]  /*0270*/  ISETP.GE.AND P2, PT, R29, 0x1010, PT ;  /* 0x000010101d00780c */ /* 0x000fe20003f46270 */
[----:B------:R-:W-:-:S02]  /*0280*/  IMAD.MOV.U32 R52, RZ, RZ, 0x7f800000 ;  /* 0x7f800000ff347424 */ /* 0x000fc400078e00ff */
[----:B------:R-:W-:Y:S02]  /*0290*/  IMAD.MOV.U32 R51, RZ, RZ, 0x7f800000 ;  /* 0x7f800000ff337424 */ /* 0x000fe400078e00ff */
[----:B------:R-:W-:Y:S02]  /*02a0*/  IMAD.MOV.U32 R50, RZ, RZ, 0x7f800000 ;  /* 0x7f800000ff327424 */ /* 0x000fe400078e00ff */
[----:B------:R-:W-:Y:S02]  /*02b0*/  IMAD.MOV.U32 R49, RZ, RZ, 0x7f800000 ;  /* 0x7f800000ff317424 */ /* 0x000fe400078e00ff */
[----:B------:R-:W-:Y:S02]  /*02c0*/  IMAD.MOV.U32 R48, RZ, RZ, 0x7f800000 ;  /* 0x7f800000ff307424 */ /* 0x000fe400078e00ff */
[----:B------:R-:W-:Y:S02]  /*02d0*/  IMAD.MOV.U32 R65, RZ, RZ, 0x7f800000 ;  /* 0x7f800000ff417424 */ /* 0x000fe400078e00ff */
[----:B------:R-:W-:-:S02]  /*02e0*/  IMAD R3, R5, 0x3000, R28 ;  /* 0x0000300005037824 */ /* 0x000fc400078e021c */
[----:B------:R-:W-:Y:S02]  /*02f0*/  IMAD R2, R5, 0xc00, R28 ;  /* 0x00000c0005027824 */ /* 0x000fe400078e021c */
.L_x_46:
[----:B------:R-:W-:Y:S01]  /*0300*/  IADD3 R0, P1, P3, R28, 0x1000, R31 ;  /* 0x000010001c007810 */ /* 0x000fe20007b3e01f */
[----:B------:R-:W-:Y:S01]  /*0310*/  IMAD.MOV.U32 R73, RZ, RZ, 0x4 ;  /* 0x00000004ff497424 */ /* 0x000fe200078e00ff */
[----:B------:R-:W-:Y:S01]  /*0320*/  IADD3 R72, R3, R31, RZ ;  /* 0x0000001f03487210 */ /* 0x000fe20007ffe0ff */
[----:B------:R-:W-:Y:S01]  /*0330*/  CS2R R24, SRZ ;  /* 0x0000000000187805 */ /* 0x000fe2000001ff00 */
[C---:B------:R-:W-:Y:S01]  /*0340*/  ISETP.LT.U32.AND P0, PT, R0.reuse, 0x3c00, PT ;  /* 0x00003c000000780c */ /* 0x040fe20003f01070 */
[----:B------:R-:W-:Y:S01]  /*0350*/  CS2R R26, SRZ ;  /* 0x00000000001a7805 */ /* 0x000fe2000001ff00 */
[----:B------:R-:W-:Y:S02]  /*0360*/  IADD3.X R6, RZ, RZ, R79, P1, P3 ;  /* 0x000000ffff067210 */ /* 0x000fe40000fe644f */
[----:B------:R-:W-:Y:S02]  /*0370*/  ISETP.GT.U32.AND P1, PT, R0, 0xbff, PT ;  /* 0x00000bff0000780c */ /* 0x000fe40003f24070 */
[----:B------:R-:W-:-:S02]  /*0380*/  ISETP.LT.U32.AND.EX P0, PT, R6, RZ, !P2, P0 ;  /* 0x000000ff0600720c */ /* 0x000fc40005701100 */
[----:B------:R-:W-:Y:S02]  /*0390*/  IADD3 R4, R72, 0x400, RZ ;  /* 0x0000040048047810 */ /* 0x000fe40007ffe0ff */
[----:B------:R-:W-:-:S03]  /*03a0*/  ISETP.GT.U32.AND.EX P3, PT, R6, RZ, P0, P1 ;  /* 0x000000ff0600720c */ /* 0x000fc60000764110 */
[----:B------:R-:W-:-:S10]  /*03b0*/  IMAD.WIDE R4, R4, R73, c[0x0][0x168] ;  /* 0x00005a0004047625 */ /* 0x000fd400078e0249 */
[----:B------:R0:W2:Y:S01]  /*03c0*/  @P3 LDG.E.EL.128 R24, [R4.64] ;  /* 0x0000000404183981 */ /* 0x0000a2000c2e1d00 */
[----:B------:R-:W-:Y:S01]  /*03d0*/  IADD3 R12, R72, 0x404, RZ ;  /* 0x00000404480c7810 */ /* 0x000fe20007ffe0ff */
[----:B------:R-:W-:Y:S01]  /*03e0*/  CS2R R20, SRZ ;  /* 0x0000000000147805 */ /* 0x000fe2000001ff00 */
[----:B------:R-:W-:Y:S01]  /*03f0*/  CS2R R22, SRZ ;  /* 0x0000000000167805 */ /* 0x000fe2000001ff00 */
[----:B------:R-:W-:Y:S02]  /*0400*/  ISETP.GE.U32.AND P1, PT, R0, 0xc00, PT ;  /* 0x00000c000000780c */ /* 0x000fe40003f26070 */
[----:B------:R-:W-:Y:S02]  /*0410*/  IMAD.WIDE R12, R12, R73, c[0x0][0x168] ;  /* 0x00005a000c0c7625 */ /* 0x000fe400078e0249 */
[----:B------:R-:W-:-:S03]  /*0420*/  ISETP.GE.U32.AND.EX P1, PT, R6, RZ, PT, P1 ;  /* 0x000000ff0600720c */ /* 0x000fc60003f26110 */
[----:B------:R1:W3:Y:S01]  /*0430*/  @P3 LDG.E.EL.128 R20, [R12.64] ;  /* 0x000000040c143981 */ /* 0x0002e2000c2e1d00 */
[----:B------:R-:W-:Y:S01]  /*0440*/  IMAD.IADD R68, R2, 0x1, R31 ;  /* 0x0000000102447824 */ /* 0x000fe200078e021f */
[----:B------:R-:W-:Y:S01]  /*0450*/  ISETP.LT.AND P4, PT, R29, 0x1010, !P1 ;  /* 0x000010101d00780c */ /* 0x000fe20004f81270 */
[----:B------:R-:W-:Y:S01]  /*0460*/  CS2R R8, SRZ ;  /* 0x0000000000087805 */ /* 0x000fe2000001ff00 */
[----:B------:R-:W-:Y:S01]  /*0470*/  MOV R69, 0x2 ;  /* 0x0000000200457802 */ /* 0x000fe20000000f00 */
[----:B------:R-:W-:Y:S01]  /*0480*/  CS2R R10, SRZ ;  /* 0x00000000000a7805 */ /* 0x000fe2000001ff00 */
[C---:B------:R-:W-:Y:S01]  /*0490*/  IADD3 R66, R68.reuse, 0x1000, RZ ;  /* 0x0000100044427810 */ /* 0x040fe20007ffe0ff */
[----:B0-----:R-:W-:Y:S01]  /*04a0*/  CS2R R4, SRZ ;  /* 0x0000000000047805 */ /* 0x001fe2000001ff00 */
[----:B------:R-:W-:Y:S01]  /*04b0*/  IADD3 R68, R68, 0x1008, RZ ;  /* 0x0000100844447810 */ /* 0x000fe20007ffe0ff */
[----:B------:R-:W-:Y:S01]  /*04c0*/  CS2R R6, SRZ ;  /* 0x0000000000067805 */ /* 0x000fe2000001ff00 */
[----:B------:R-:W-:Y:S01]  /*04d0*/  IADD3 R70, R72, 0x408, RZ ;  /* 0x0000040848467810 */ /* 0x000fe20007ffe0ff */
[-C--:B------:R-:W-:Y:S01]  /*04e0*/  IMAD.WIDE R66, R66, R69.reuse, c[0x0][0x160] ;  /* 0x0000580042427625 */ /* 0x080fe200078e0245 */
[----:B------:R-:W-:Y:S01]  /*04f0*/  IADD3 R72, R72, 0x40c, RZ ;  /* 0x0000040c48487810 */ /* 0x000fe20007ffe0ff */
[----:B------:R-:W-:Y:S01]  /*0500*/  CS2R R16, SRZ ;  /* 0x0000000000107805 */ /* 0x000fe2000001ff00 */
[----:B------:R-:W-:Y:S01]  /*0510*/  CS2R R18, SRZ ;  /* 0x0000000000127805 */ /* 0x000fe2000001ff00 */
[----:B------:R-:W-:Y:S01]  /*0520*/  IMAD.WIDE R68, R68, R69, c[0x0][0x160] ;  /* 0x0000580044447625 */ /* 0x000fe200078e0245 */
[----:B------:R0:W5:Y:S01]  /*0530*/  @P4 LDG.E.EL.128 R8, [R66.64] ;  /* 0x0000000442084981 */ /* 0x000162000c2e1d00 */
[----:B-1----:R-:W-:Y:S01]  /*0540*/  CS2R R12, SRZ ;  /* 0x00000000000c7805 */ /* 0x002fe2000001ff00 */
[----:B------:R-:W-:Y:S01]  /*0550*/  CS2R R14, SRZ ;  /* 0x00000000000e7805 */ /* 0x000fe2000001ff00 */
[-C--:B------:R-:W-:Y:S01]  /*0560*/  IMAD.WIDE R70, R70, R73.reuse, c[0x0][0x168] ;  /* 0x00005a0046467625 */ /* 0x080fe200078e0249 */
[----:B------:R1:W5:Y:S03]  /*0570*/  @P4 LDG.E.EL.128 R4, [R68.64] ;  /* 0x0000000444044981 */ /* 0x000366000c2e1d00 */
[----:B------:R-:W-:Y:S01]  /*0580*/  IMAD.WIDE R72, R72, R73, c[0x0][0x168] ;  /* 0x00005a0048487625 */ /* 0x000fe200078e0249 */
[----:B------:R4:W5:Y:S04]  /*0590*/  @P3 LDG.E.EL.128 R16, [R70.64] ;  /* 0x0000000446103981 */ /* 0x000968000c2e1d00 */
[----:B------:R0:W5:Y:S01]  /*05a0*/  @P3 LDG.E.EL.128 R12, [R72.64] ;  /* 0x00000004480c3981 */ /* 0x000162000c2e1d00 */
[----:B------:R-:W-:Y:S01]  /*05b0*/  BSSY B0, `(.L_x_0) ;  /* 0x0000035000007945 */ /* 0x000fe20003800000 */
[----:B--2---:R-:W-:-:S04]  /*05c0*/  FMUL R75, R24, R24 ;  /* 0x00000018184b7220 */ /* 0x004fc80000400000 */
[----:B------:R-:W-:-:S04]  /*05d0*/  FMUL R75, R75, R24 ;  /* 0x000000184b4b7220 */ /* 0x000fc80000400000 */
[----:B------:R-:W-:-:S04]  /*05e0*/  FFMA R75, R75, 0.044714998453855514526, R24 ;  /* 0x3d3727134b4b7823 */ /* 0x000fc80000000018 */
[----:B------:R-:W-:-:S04]  /*05f0*/  FMUL R75, R75, 0.79788458347320556641 ;  /* 0x3f4c422a4b4b7820 */ /* 0x000fc80000400000 */
[----:B------:R-:W-:-:S05]  /*0600*/  FADD.FTZ R74, |R75|, -RZ ;  /* 0x800000ff4b4a7221 */ /* 0x000fca0000010200 */
[----:B------:R-:W-:-:S13]  /*0610*/  FSETP.GE.AND P4, PT, R74, 0.60000002384185791016, PT ;  /* 0x3f19999a4a00780b */ /* 0x000fda0003f86000 */
[----:B------:R-:W-:-:S06]  /*0620*/  @P4 FMUL R32, R74, 2.8853900432586669922 ;  /* 0x4038aa3b4a204820 */ /* 0x000fcc0000400000 */
[----:B------:R-:W2:Y:S01]  /*0630*/  @P4 MUFU.EX2 R32, R32 ;  /* 0x0000002000204308 */ /* 0x000ea20000000800 */
[----:B------:R-:W-:Y:S01]  /*0640*/  @!P4 IMAD.MOV.U32 R0, RZ, RZ, 0x3c80f082 ;  /* 0x3c80f082ff00c424 */ /* 0x000fe200078e00ff */
[----:B0-----:R-:W-:Y:S01]  /*0650*/  @!P4 FMUL R67, R75, R75 ;  /* 0x0000004b4b43c220 */ /* 0x001fe20000400000 */
[----:B--2---:R-:W-:-:S06]  /*0660*/  @P4 FADD R66, R32, 1 ;  /* 0x3f80000020424421 */ /* 0x004fcc0000000000 */
[----:B------:R-:W0:Y:S01]  /*0670*/  @P4 MUFU.RCP R66, R66 ;  /* 0x0000004200424308 */ /* 0x000e220000001000 */
[----:B------:R-:W-:Y:S01]  /*0680*/  @!P4 FFMA.FTZ R0, R67, R0, -0.052303962409496307373 ;  /* 0xbd563cae4300c423 */ /* 0x000fe20000010000 */
[----:B-1----:R-:W-:-:S03]  /*0690*/  @P4 IMAD.MOV.U32 R69, RZ, RZ, 0x3f800000 ;  /* 0x3f800000ff454424 */ /* 0x002fc600078e00ff */
[----:B------:R-:W-:Y:S01]  /*06a0*/  @!P4 FFMA.FTZ R0, R67, R0, 0.1331529766321182251 ;  /* 0x3e0859414300c423 */ /* 0x000fe20000010000 */
[----:B------:R-:W-:-:S03]  /*06b0*/  @P4 FSETP.GE.AND P3, PT, R74, 9.010913848876953125, PT ;  /* 0x41102cb44a00480b */ /* 0x000fc60003f66000 */
[----:B------:R-:W-:Y:S01]  /*06c0*/  @!P4 FFMA.FTZ R0, R67, R0, -0.33332768082618713379 ;  /* 0xbeaaa9ed4300c423 */ /* 0x000fe20000010000 */
[----:B0-----:R-:W-:-:S03]  /*06d0*/  @P4 FFMA.FTZ R68, R66, -2, R69 ;  /* 0xc000000042444823 */ /* 0x001fc60000010045 */
[----:B------:R-:W-:Y:S02]  /*06e0*/  @!P4 FFMA.FTZ R0, R67, R0, RZ ;  /* 0x000000004300c223 */ /* 0x000fe400000100ff */
[----:B------:R-:W-:-:S04]  /*06f0*/  @P4 FSEL R68, R68, 1, !P3 ;  /* 0x3f80000044444808 */ /* 0x000fc80005800000 */
[--C-:B------:R-:W-:Y:S01]  /*0700*/  @P4 LOP3.LUT R32, R68, 0x80000000, R75.reuse, 0xf8, !PT ;  /* 0x8000000044204812 */ /* 0x100fe200078ef84b */
[----:B------:R-:W-:Y:S01]  /*0710*/  @!P4 FFMA.FTZ R32, R75, R0, R75 ;  /* 0x000000004b20c223 */ /* 0x000fe2000001004b */
[----:B------:R-:W-:-:S04]  /*0720*/  FMUL R0, R25, R25 ;  /* 0x0000001919007220 */ /* 0x000fc80000400000 */
[----:B------:R-:W-:-:S04]  /*0730*/  FMUL R0, R0, R25 ;  /* 0x0000001900007220 */ /* 0x000fc80000400000 */
[----:B------:R-:W-:-:S04]  /*0740*/  FFMA R0, R0, 0.044714998453855514526, R25 ;  /* 0x3d37271300007823 */ /* 0x000fc80000000019 */
[----:B----4-:R-:W-:-:S04]  /*0750*/  FMUL R71, R0, 0.79788458347320556641 ;  /* 0x3f4c422a00477820 */ /* 0x010fc80000400000 */
[----:B------:R-:W-:-:S05]  /*0760*/  FADD.FTZ R72, |R71|, -RZ ;  /* 0x800000ff47487221 */ /* 0x000fca0000010200 */
[----:B------:R-:W-:Y:S01]  /*0770*/  FSETP.GE.AND P3, PT, R72, 0.60000002384185791016, PT ;  /* 0x3f19999a4800780b */ /* 0x000fe20003f66000 */
[----:B------:R-:W-:Y:S01]  /*0780*/  FMUL R67, R26, R26 ;  /* 0x0000001a1a437220 */ /* 0x000fe20000400000 */
[----:B------:R-:W-:-:S03]  /*0790*/  FMUL R0, R27, R27 ;  /* 0x0000001b1b007220 */ /* 0x000fc60000400000 */
[----:B------:R-:W-:Y:S01]  /*07a0*/  FMUL R67, R67, R26 ;  /* 0x0000001a43437220 */ /* 0x000fe20000400000 */
[----:B---3--:R-:W-:Y:S01]  /*07b0*/  FMUL R69, R20, R20 ;  /* 0x0000001414457220 */ /* 0x008fe20000400000 */
[----:B------:R-:W-:Y:S02]  /*07c0*/  FMUL R68, R0, R27 ;  /* 0x0000001b00447220 */ /* 0x000fe40000400000 */
[----:B------:R-:W-:-:S04]  /*07d0*/  FFMA R70, R67, 0.044714998453855514526, R26 ;  /* 0x3d37271343467823 */ /* 0x000fc8000000001a */
[----:B------:R-:W-:Y:S05]  /*07e0*/  @!P3 BRA `(.L_x_1) ;  /* 0x000000a00000b947 */ /* 0x000fea0003800000 */
[C---:B------:R-:W-:Y:S01]  /*07f0*/  FMUL R0, R72.reuse, 2.8853900432586669922 ;  /* 0x4038aa3b48007820 */ /* 0x040fe20000400000 */
[----:B------:R-:W-:Y:S02]  /*0800*/  MOV R66, 0x3f800000 ;  /* 0x3f80000000427802 */ /* 0x000fe40000000f00 */
[----:B------:R-:W-:-:S03]  /*0810*/  FSETP.GE.AND P3, PT, R72, 9.010913848876953125, PT ;  /* 0x41102cb44800780b */ /* 0x000fc60003f66000 */
[----:B------:R-:W0:Y:S02]  /*0820*/  MUFU.EX2 R0, R0 ;  /* 0x0000000000007308 */ /* 0x000e240000000800 */
[----:B0-----:R-:W-:-:S06]  /*0830*/  FADD R67, R0, 1 ;  /* 0x3f80000000437421 */ /* 0x001fcc0000000000 */
[----:B------:R-:W0:Y:S02]  /*0840*/  MUFU.RCP R67, R67 ;  /* 0x0000004300437308 */ /* 0x000e240000001000 */
[----:B0-----:R-:W-:-:S05]  /*0850*/  FFMA.FTZ R66, R67, -2, R66 ;  /* 0xc000000043427823 */ /* 0x001fca0000010042 */
[----:B------:R-:W-:-:S04]  /*0860*/  FSEL R66, R66, 1, !P3 ;  /* 0x3f80000042427808 */ /* 0x000fc80005800000 */
[----:B------:R-:W-:Y:S01]  /*0870*/  LOP3.LUT R66, R66, 0x80000000, R71, 0xf8, !PT ;  /* 0x8000000042427812 */ /* 0x000fe200078ef847 */
[----:B------:R-:W-:Y:S05]  /*0880*/  BRA `(.L_x_2) ;  /* 0x0000007000007947 */ /* 0x000fea0003800000 */
.L_x_1:
[----:B------:R-:W-:Y:S01]  /*0890*/  IMAD.MOV.U32 R0, RZ, RZ, 0x3c80f082 ;  /* 0x3c80f082ff007424 */ /* 0x000fe200078e00ff */
[----:B------:R-:W-:-:S04]  /*08a0*/  FMUL R67, R71, R71 ;  /* 0x0000004747437220 */ /* 0x000fc80000400000 */
[----:B------:R-:W-:-:S04]  /*08b0*/  FFMA.FTZ R0, R67, R0, -0.052303962409496307373 ;  /* 0xbd563cae43007423 */ /* 0x000fc80000010000 */
[----:B------:R-:W-:-:S04]  /*08c0*/  FFMA.FTZ R0, R67, R0, 0.1331529766321182251 ;  /* 0x3e08594143007423 */ /* 0x000fc80000010000 */
[----:B------:R-:W-:-:S04]  /*08d0*/  FFMA.FTZ R0, R67, R0, -0.33332768082618713379 ;  /* 0xbeaaa9ed43007423 */ /* 0x000fc80000010000 */
[----:B------:R-:W-:-:S04]  /*08e0*/  FFMA.FTZ R0, R67, R0, RZ ;  /* 0x0000000043007223 */ /* 0x000fc800000100ff */
[----:B------:R-:W-:Y:S02]  /*08f0*/  FFMA.FTZ R66, R71, R0, R71 ;  /* 0x0000000047427223 */ /* 0x000fe40000010047 */
.L_x_2:
[----:B------:R-:W-:Y:S05]  /*0900*/  BSYNC B0 ;  /* 0x0000000000007941 */ /* 0x000fea0003800000 */
.L_x_0:
[----:B------:R-:W-:Y:S01]  /*0910*/  FMUL R73, R70, 0.79788458347320556641 ;  /* 0x3f4c422a46497820 */ /* 0x000fe20000400000 */
[----:B------:R-:W-:Y:S01]  /*0920*/  BSSY B0, `(.L_x_3) ;  /* 0x0000018000007945 */ /* 0x000fe20003800000 */
[----:B------:R-:W-:Y:S01]  /*0930*/  FMUL R69, R69, R20 ;  /* 0x0000001445457220 */ /* 0x000fe20000400000 */
[----:B------:R-:W-:Y:S01]  /*0940*/  FFMA R71, R68, 0.044714998453855514526, R27 ;  /* 0x3d37271344477823 */ /* 0x000fe2000000001b */
[----:B------:R-:W-:Y:S01]  /*0950*/  FADD.FTZ R72, |R73|, -RZ ;  /* 0x800000ff49487221 */ /* 0x000fe20000010200 */
[----:B------:R-:W-:-:S04]  /*0960*/  FMUL R70, R21, R21 ;  /* 0x0000001515467220 */ /* 0x000fc80000400000 */
[----:B------:R-:W-:-:S13]  /*0970*/  FSETP.GE.AND P3, PT, R72, 0.60000002384185791016, PT ;  /* 0x3f19999a4800780b */ /* 0x000fda0003f66000 */
[----:B------:R-:W-:Y:S05]  /*0980*/  @!P3 BRA `(.L_x_4) ;  /* 0x000000a00000b947 */ /* 0x000fea0003800000 */
[C---:B------:R-:W-:Y:S01]  /*0990*/  FMUL R0, R72.reuse, 2.8853900432586669922 ;  /* 0x4038aa3b48007820 */ /* 0x040fe20000400000 */
[----:B------:R-:W-:Y:S01]  /*09a0*/  IMAD.MOV.U32 R68, RZ, RZ, 0x3f800000 ;  /* 0x3f800000ff447424 */ /* 0x000fe200078e00ff */
[----:B------:R-:W-:-:S04]  /*09b0*/  FSETP.GE.AND P3, PT, R72, 9.010913848876953125, PT ;  /* 0x41102cb44800780b */ /* 0x000fc80003f66000 */
[----:B------:R-:W0:Y:S02]  /*09c0*/  MUFU.EX2 R0, R0 ;  /* 0x0000000000007308 */ /* 0x000e240000000800 */
[----:B0-----:R-:W-:-:S06]  /*09d0*/  FADD R67, R0, 1 ;  /* 0x3f80000000437421 */ /* 0x001fcc0000000000 */
[----:B------:R-:W0:Y:S02]  /*09e0*/  MUFU.RCP R67, R67 ;  /* 0x0000004300437308 */ /* 0x000e240000001000 */
[----:B0-----:R-:W-:-:S05]  /*09f0*/  FFMA.FTZ R68, R67, -2, R68 ;  /* 0xc000000043447823 */ /* 0x001fca0000010044 */
[----:B------:R-:W-:-:S04]  /*0a00*/  FSEL R68, R68, 1, !P3 ;  /* 0x3f80000044447808 */ /* 0x000fc80005800000 */
[----:B------:R-:W-:Y:S01]  /*0a10*/  LOP3.LUT R73, R68, 0x80000000, R73, 0xf8, !PT ;  /* 0x8000000044497812 */ /* 0x000fe200078ef849 */
[----:B------:R-:W-:Y:S05]  /*0a20*/  BRA `(.L_x_5) ;  /* 0x0000007000007947 */ /* 0x000fea0003800000 */
.L_x_4:
[----:B------:R-:W-:Y:S01]  /*0a30*/  MOV R0, 0x3c80f082 ;  /* 0x3c80f08200007802 */ /* 0x000fe20000000f00 */
[----:B------:R-:W-:-:S04]  /*0a40*/  FMUL R67, R73, R73 ;  /* 0x0000004949437220 */ /* 0x000fc80000400000 */
[----:B------:R-:W-:-:S04]  /*0a50*/  FFMA.FTZ R0, R67, R0, -0.052303962409496307373 ;  /* 0xbd563cae43007423 */ /* 0x000fc80000010000 */
[----:B------:R-:W-:-:S04]  /*0a60*/  FFMA.FTZ R0, R67, R0, 0.1331529766321182251 ;  /* 0x3e08594143007423 */ /* 0x000fc80000010000 */
[----:B------:R-:W-:-:S04]  /*0a70*/  FFMA.FTZ R0, R67, R0, -0.33332768082618713379 ;  /* 0xbeaaa9ed43007423 */ /* 0x000fc80000010000 */
[----:B------:R-:W-:-:S04]  /*0a80*/  FFMA.FTZ R0, R67, R0, RZ ;  /* 0x0000000043007223 */ /* 0x000fc800000100ff */
[----:B------:R-:W-:Y:S02]  /*0a90*/  FFMA.FTZ R73, R73, R0, R73 ;  /* 0x0000000049497223 */ /* 0x000fe40000010049 */
.L_x_5:
[----:B------:R-:W-:Y:S05]  /*0aa0*/  BSYNC B0 ;  /* 0x0000000000007941 */ /* 0x000fea0003800000 */
.L_x_3:
[----:B------:R-:W-:Y:S01]  /*0ab0*/  FMUL R72, R71, 0.79788458347320556641 ;  /* 0x3f4c422a47487820 */ /* 0x000fe20000400000 */
[----:B------:R-:W-:Y:S01]  /*0ac0*/  BSSY B0, `(.L_x_6) ;  /* 0x0000018000007945 */ /* 0x000fe20003800000 */
[----:B------:R-:W-:Y:S01]  /*0ad0*/  FFMA R71, R69, 0.044714998453855514526, R20 ;  /* 0x3d37271345477823 */ /* 0x000fe20000000014 */
[----:B------:R-:W-:Y:S01]  /*0ae0*/  FMUL R70, R70, R21 ;  /* 0x0000001546467220 */ /* 0x000fe20000400000 */
        /* <DEDUP_REMOVED lines=14> */
.L_x_7:
[----:B------:R-:W-:Y:S01]  /*0bd0*/  IMAD.MOV.U32 R0, RZ, RZ, 0x3c80f082 ;  /* 0x3c80f082ff007424 */ /* 0x000fe200078e00ff */
[----:B------:R-:W-:-:S04]  /*0be0*/  FMUL R67, R72, R72 ;  /* 0x0000004848437220 */ /* 0x000fc80000400000 */
[----:B------:R-:W-:-:S04]  /*0bf0*/  FFMA.FTZ R0, R67, R0, -0.052303962409496307373 ;  /* 0xbd563cae43007423 */ /* 0x000fc80000010000 */
[----:B------:R-:W-:-:S04]  /*0c00*/  FFMA.FTZ R0, R67, R0, 0.1331529766321182251 ;  /* 0x3e08594143007423 */ /* 0x000fc80000010000 */
[----:B------:R-:W-:-:S04]  /*0c10*/  FFMA.FTZ R0, R67, R0, -0.33332768082618713379 ;  /* 0xbeaaa9ed43007423 */ /* 0x000fc80000010000 */
[----:B------:R-:W-:-:S04]  /*0c20*/  FFMA.FTZ R0, R67, R0, RZ ;  /* 0x0000000043007223 */ /* 0x000fc800000100ff */
[----:B------:R-:W-:Y:S02]  /*0c30*/  FFMA.FTZ R67, R72, R0, R72 ;  /* 0x0000000048437223 */ /* 0x000fe40000010048 */
.L_x_8:
[----:B------:R-:W-:Y:S05]  /*0c40*/  BSYNC B0 ;  /* 0x0000000000007941 */ /* 0x000fea0003800000 */
.L_x_6:
        /* <DEDUP_REMOVED lines=18> */
.L_x_10:
[----:B------:R-:W-:Y:S01]  /*0d70*/  IMAD.MOV.U32 R0, RZ, RZ, 0x3c80f082 ;  /* 0x3c80f082ff007424 */ /* 0x000fe200078e00ff */
[----:B------:R-:W-:-:S04]  /*0d80*/  FMUL R69, R74, R74 ;  /* 0x0000004a4a457220 */ /* 0x000fc80000400000 */
[----:B------:R-:W-:-:S04]  /*0d90*/  FFMA.FTZ R0, R69, R0, -0.052303962409496307373 ;  /* 0xbd563cae45007423 */ /* 0x000fc80000010000 */
[----:B------:R-:W-:-:S04]  /*0da0*/  FFMA.FTZ R0, R69, R0, 0.1331529766321182251 ;  /* 0x3e08594145007423 */ /* 0x000fc80000010000 */
[----:B------:R-:W-:-:S04]  /*0db0*/  FFMA.FTZ R0, R69, R0, -0.33332768082618713379 ;  /* 0xbeaaa9ed45007423 */ /* 0x000fc80000010000 */
[----:B------:R-:W-:-:S04]  /*0dc0*/  FFMA.FTZ R0, R69, R0, RZ ;  /* 0x0000000045007223 */ /* 0x000fc800000100ff */
[----:B------:R-:W-:Y:S02]  /*0dd0*/  FFMA.FTZ R74, R74, R0, R74 ;  /* 0x000000004a4a7223 */ /* 0x000fe4000001004a */
.L_x_11:
[----:B------:R-:W-:Y:S05]  /*0de0*/  BSYNC B0 ;  /* 0x0000000000007941 */ /* 0x000fea0003800000 */
.L_x_9:
[----:B------:R-:W-:Y:S01]  /*0df0*/  FMUL R75, R72, 0.79788458347320556641 ;  /* 0x3f4c422a484b7820 */ /* 0x000fe20000400000 */
[----:B------:R-:W-:Y:S01]  /*0e00*/  BSSY B0, `(.L_x_12) ;  /* 0x0000018000007945 */ /* 0x000fe20003800000 */
[----:B------:R-:W-:Y:S01]  /*0e10*/  FFMA R72, R71, 0.044714998453855514526, R22 ;  /* 0x3d37271347487823 */ /* 0x000fe20000000016 */
[----:B------:R-:W-:Y:S01]  /*0e20*/  FMUL R70, R70, R23 ;  /* 0x0000001746467220 */ /* 0x000fe20000400000 */
[----:B------:R-:W-:Y:S01]  /*0e30*/  FADD.FTZ R76, |R75|, -RZ ;  /* 0x800000ff4b4c7221 */ /* 0x000fe20000010200 */
[----:B-----5:R-:W-:-:S04]  /*0e40*/  FMUL R71, R16, R16 ;  /* 0x0000001010477220 */ /* 0x020fc80000400000 */
        /* <DEDUP_REMOVED lines=12> */
.L_x_13:
[----:B------:R-:W-:Y:S01]  /*0f10*/  MOV R0, 0x3c80f082 ;  /* 0x3c80f08200007802 */ /* 0x000fe20000000f00 */
[----:B------:R-:W-:-:S04]  /*0f20*/  FMUL R69, R75, R75 ;  /* 0x0000004b4b457220 */ /* 0x000fc80000400000 */
[----:B------:R-:W-:-:S04]  /*0f30*/  FFMA.FTZ R0, R69, R0, -0.052303962409496307373 ;  /* 0xbd563cae45007423 */ /* 0x000fc80000010000 */
[----:B------:R-:W-:-:S04]  /*0f40*/  FFMA.FTZ R0, R69, R0, 0.1331529766321182251 ;  /* 0x3e08594145007423 */ /* 0x000fc80000010000 */
[----:B------:R-:W-:-:S04]  /*0f50*/  FFMA.FTZ R0, R69, R0, -0.33332768082618713379 ;  /* 0xbeaaa9ed45007423 */ /* 0x000fc80000010000 */
[----:B------:R-:W-:-:S04]  /*0f60*/  FFMA.FTZ R0, R69, R0, RZ ;  /* 0x0000000045007223 */ /* 0x000fc800000100ff */
[----:B------:R-:W-:Y:S02]  /*0f70*/  FFMA.FTZ R68, R75, R0, R75 ;  /* 0x000000004b447223 */ /* 0x000fe4000001004b */
.L_x_14:
[----:B------:R-:W-:Y:S05]  /*0f80*/  BSYNC B0 ;  /* 0x0000000000007941 */ /* 0x000fea0003800000 */
.L_x_12:
        /* <DEDUP_REMOVED lines=18> */
.L_x_16:
[----:B------:R-:W-:Y:S01]  /*10b0*/  IMAD.MOV.U32 R0, RZ, RZ, 0x3c80f082 ;  /* 0x3c80f082ff007424 */ /* 0x000fe200078e00ff */
[----:B------:R-:W-:-:S04]  /*10c0*/  FMUL R69, R75, R75 ;  /* 0x0000004b4b457220 */ /* 0x000fc80000400000 */
[----:B------:R-:W-:-:S04]  /*10d0*/  FFMA.FTZ R0, R69, R0, -0.052303962409496307373 ;  /* 0xbd563cae45007423 */ /* 0x000fc80000010000 */
[----:B------:R-:W-:-:S04]  /*10e0*/  FFMA.FTZ R0, R69, R0, 0.1331529766321182251 ;  /* 0x3e08594145007423 */ /* 0x000fc80000010000 */
[----:B------:R-:W-:-:S04]  /*10f0*/  FFMA.FTZ R0, R69, R0, -0.33332768082618713379 ;  /* 0xbeaaa9ed45007423 */ /* 0x000fc80000010000 */
[----:B------:R-:W-:-:S04]  /*1100*/  FFMA.FTZ R0, R69, R0, RZ ;  /* 0x0000000045007223 */ /* 0x000fc800000100ff */
[----:B------:R-:W-:Y:S02]  /*1110*/  FFMA.FTZ R75, R75, R0, R75 ;  /* 0x000000004b4b7223 */ /* 0x000fe4000001004b */
.L_x_17:
[----:B------:R-:W-:Y:S05]  /*1120*/  BSYNC B0 ;  /* 0x0000000000007941 */ /* 0x000fea0003800000 */
.L_x_15:
        /* <DEDUP_REMOVED lines=18> */
.L_x_19:
[----:B------:R-:W-:Y:S01]  /*1250*/  IMAD.MOV.U32 R0, RZ, RZ, 0x3c80f082 ;  /* 0x3c80f082ff007424 */ /* 0x000fe200078e00ff */
[----:B------:R-:W-:-:S04]  /*1260*/  FMUL R69, R81, R81 ;  /* 0x0000005151457220 */ /* 0x000fc80000400000 */
[----:B------:R-:W-:-:S04]  /*1270*/  FFMA.FTZ R0, R69, R0, -0.052303962409496307373 ;  /* 0xbd563cae45007423 */ /* 0x000fc80000010000 */
[----:B------:R-:W-:-:S04]  /*1280*/  FFMA.FTZ R0, R69, R0, 0.1331529766321182251 ;  /* 0x3e08594145007423 */ /* 0x000fc80000010000 */
[----:B------:R-:W-:-:S04]  /*1290*/  FFMA.FTZ R0, R69, R0, -0.33332768082618713379 ;  /* 0xbeaaa9ed45007423 */ /* 0x000fc80000010000 */
[----:B------:R-:W-:-:S04]  /*12a0*/  FFMA.FTZ R0, R69, R0, RZ ;  /* 0x0000000045007223 */ /* 0x000fc800000100ff */
[----:B------:R-:W-:Y:S02]  /*12b0*/  FFMA.FTZ R71, R81, R0, R81 ;  /* 0x0000000051477223 */ /* 0x000fe40000010051 */
.L_x_20:
[----:B------:R-:W-:Y:S05]  /*12c0*/  BSYNC B0 ;  /* 0x0000000000007941 */ /* 0x000fea0003800000 */
.L_x_18:
        /* <DEDUP_REMOVED lines=18> */
.L_x_22:
[----:B------:R-:W-:Y:S01]  /*13f0*/  MOV R0, 0x3c80f082 ;  /* 0x3c80f08200007802 */ /* 0x000fe20000000f00 */
[----:B------:R-:W-:-:S04]  /*1400*/  FMUL R69, R81, R81 ;  /* 0x0000005151457220 */ /* 0x000fc80000400000 */
[----:B------:R-:W-:-:S04]  /*1410*/  FFMA.FTZ R0, R69, R0, -0.052303962409496307373 ;  /* 0xbd563cae45007423 */ /* 0x000fc80000010000 */
[----:B------:R-:W-:-:S04]  /*1420*/  FFMA.FTZ R0, R69, R0, 0.1331529766321182251 ;  /* 0x3e08594145007423 */ /* 0x000fc80000010000 */
[----:B------:R-:W-:-:S04]  /*1430*/  FFMA.FTZ R0, R69, R0, -0.33332768082618713379 ;  /* 0xbeaaa9ed45007423 */ /* 0x000fc80000010000 */
[----:B------:R-:W-:-:S04]  /*1440*/  FFMA.FTZ R0, R69, R0, RZ ;  /* 0x0000000045007223 */ /* 0x000fc800000100ff */
[----:B------:R-:W-:Y:S02]  /*1450*/  FFMA.FTZ R76, R81, R0, R81 ;  /* 0x00000000514c7223 */ /* 0x000fe40000010051 */
.L_x_23:
[----:B------:R-:W-:Y:S05]  /*1460*/  BSYNC B0 ;  /* 0x0000000000007941 */ /* 0x000fea0003800000 */
.L_x_21:
        /* <DEDUP_REMOVED lines=18> */
.L_x_25:
[----:B------:R-:W-:Y:S01]  /*1590*/  MOV R0, 0x3c80f082 ;  /* 0x3c80f08200007802 */ /* 0x000fe20000000f00 */
[----:B------:R-:W-:-:S04]  /*15a0*/  FMUL R69, R81, R81 ;  /* 0x0000005151457220 */ /* 0x000fc80000400000 */
[----:B------:R-:W-:-:S04]  /*15b0*/  FFMA.FTZ R0, R69, R0, -0.052303962409496307373 ;  /* 0xbd563cae45007423 */ /* 0x000fc80000010000 */
[----:B------:R-:W-:-:S04]  /*15c0*/  FFMA.FTZ R0, R69, R0, 0.1331529766321182251 ;  /* 0x3e08594145007423 */ /* 0x000fc80000010000 */
[----:B------:R-:W-:-:S04]  /*15d0*/  FFMA.FTZ R0, R69, R0, -0.33332768082618713379 ;  /* 0xbeaaa9ed45007423 */ /* 0x000fc80000010000 */
[----:B------:R-:W-:-:S04]  /*15e0*/  FFMA.FTZ R0, R69, R0, RZ ;  /* 0x0000000045007223 */ /* 0x000fc800000100ff */
[----:B------:R-:W-:Y:S02]  /*15f0*/  FFMA.FTZ R72, R81, R0, R81 ;  /* 0x0000000051487223 */ /* 0x000fe40000010051 */
.L_x_26:
[----:B------:R-:W-:Y:S05]  /*1600*/  BSYNC B0 ;  /* 0x0000000000007941 */ /* 0x000fea0003800000 */
.L_x_24:
        /* <DEDUP_REMOVED lines=18> */
.L_x_28:
[----:B------:R-:W-:Y:S01]  /*1730*/  MOV R0, 0x3c80f082 ;  /* 0x3c80f08200007802 */ /* 0x000fe20000000f00 */
[----:B------:R-:W-:-:S04]  /*1740*/  FMUL R69, R83, R83 ;  /* 0x0000005353457220 */ /* 0x000fc80000400000 */
[----:B------:R-:W-:-:S04]  /*1750*/  FFMA.FTZ R0, R69, R0, -0.052303962409496307373 ;  /* 0xbd563cae45007423 */ /* 0x000fc80000010000 */
[----:B------:R-:W-:-:S04]  /*1760*/  FFMA.FTZ R0, R69, R0, 0.1331529766321182251 ;  /* 0x3e08594145007423 */ /* 0x000fc80000010000 */
[----:B------:R-:W-:-:S04]  /*1770*/  FFMA.FTZ R0, R69, R0, -0.33332768082618713379 ;  /* 0xbeaaa9ed45007423 */ /* 0x000fc80000010000 */
[----:B------:R-:W-:-:S04]  /*1780*/  FFMA.FTZ R0, R69, R0, RZ ;  /* 0x0000000045007223 */ /* 0x000fc800000100ff */
[----:B------:R-:W-:Y:S02]  /*1790*/  FFMA.FTZ R77, R83, R0, R83 ;  /* 0x00000000534d7223 */ /* 0x000fe40000010053 */
.L_x_29:
[----:B------:R-:W-:Y:S05]  /*17a0*/  BSYNC B0 ;  /* 0x0000000000007941 */ /* 0x000fea0003800000 */
.L_x_27:
        /* <DEDUP_REMOVED lines=18> */
.L_x_31:
[----:B------:R-:W-:Y:S01]  /*18d0*/  MOV R0, 0x3c80f082 ;  /* 0x3c80f08200007802 */ /* 0x000fe20000000f00 */
[----:B------:R-:W-:-:S04]  /*18e0*/  FMUL R69, R83, R83 ;  /* 0x0000005353457220 */ /* 0x000fc80000400000 */
[----:B------:R-:W-:-:S04]  /*18f0*/  FFMA.FTZ R0, R69, R0, -0.052303962409496307373 ;  /* 0xbd563cae45007423 */ /* 0x000fc80000010000 */
[----:B------:R-:W-:-:S04]  /*1900*/  FFMA.FTZ R0, R69, R0, 0.1331529766321182251 ;  /* 0x3e08594145007423 */ /* 0x000fc80000010000 */
[----:B------:R-:W-:-:S04]  /*1910*/  FFMA.FTZ R0, R69, R0, -0.33332768082618713379 ;  /* 0xbeaaa9ed45007423 */ /* 0x000fc80000010000 */
[----:B------:R-:W-:-:S04]  /*1920*/  FFMA.FTZ R0, R69, R0, RZ ;  /* 0x0000000045007223 */ /* 0x000fc800000100ff */
[----:B------:R-:W-:Y:S02]  /*1930*/  FFMA.FTZ R70, R83, R0, R83 ;  /* 0x0000000053467223 */ /* 0x000fe40000010053 */
.L_x_32:
[----:B------:R-:W-:Y:S05]  /*1940*/  BSYNC B0 ;  /* 0x0000000000007941 */ /* 0x000fea0003800000 */
.L_x_30:
        /* <DEDUP_REMOVED lines=18> */
.L_x_34:
[----:B------:R-:W-:Y:S01]  /*1a70*/  MOV R0, 0x3c80f082 ;  /* 0x3c80f08200007802 */ /* 0x000fe20000000f00 */
[----:B------:R-:W-:-:S04]  /*1a80*/  FMUL R69, R83, R83 ;  /* 0x0000005353457220 */ /* 0x000fc80000400000 */
[----:B------:R-:W-:-:S04]  /*1a90*/  FFMA.FTZ R0, R69, R0, -0.052303962409496307373 ;  /* 0xbd563cae45007423 */ /* 0x000fc80000010000 */
[----:B------:R-:W-:-:S04]  /*1aa0*/  FFMA.FTZ R0, R69, R0, 0.1331529766321182251 ;  /* 0x3e08594145007423 */ /* 0x000fc80000010000 */
[----:B------:R-:W-:-:S04]  /*1ab0*/  FFMA.FTZ R0, R69, R0, -0.33332768082618713379 ;  /* 0xbeaaa9ed45007423 */ /* 0x000fc80000010000 */
[----:B------:R-:W-:-:S04]  /*1ac0*/  FFMA.FTZ R0, R69, R0, RZ ;  /* 0x0000000045007223 */ /* 0x000fc800000100ff */
[----:B------:R-:W-:Y:S02]  /*1ad0*/  FFMA.FTZ R78, R83, R0, R83 ;  /* 0x00000000534e7223 */ /* 0x000fe40000010053 */
.L_x_35:
[----:B------:R-:W-:Y:S05]  /*1ae0*/  BSYNC B0 ;  /* 0x0000000000007941 */ /* 0x000fea0003800000 */
.L_x_33:
[----:B------:R-:W-:Y:S01]  /*1af0*/  FMUL R83, R82, 0.79788458347320556641 ;  /* 0x3f4c422a52537820 */ /* 0x000fe20000400000 */
[----:B------:R-:W-:Y:S01]  /*1b00*/  BSSY B0, `(.L_x_36) ;  /* 0x0000017000007945 */ /* 0x000fe20003800000 */
[----:B------:R-:W-:Y:S01]  /*1b10*/  FMUL R82, R80, R15 ;  /* 0x0000000f50527220 */ /* 0x000fe20000400000 */
[----:B------:R-:W-:Y:S01]  /*1b20*/  FFMA R81, R81, 0.044714998453855514526, R14 ;  /* 0x3d37271351517823 */ /* 0x000fe2000000000e */
[----:B------:R-:W-:-:S05]  /*1b30*/  FADD.FTZ R84, |R83|, -RZ ;  /* 0x800000ff53547221 */ /* 0x000fca0000010200 */
        /* <DEDUP_REMOVED lines=12> */
.L_x_37:
[----:B------:R-:W-:Y:S01]  /*1c00*/  MOV R0, 0x3c80f082 ;  /* 0x3c80f08200007802 */ /* 0x000fe20000000f00 */
[----:B------:R-:W-:-:S04]  /*1c10*/  FMUL R69, R83, R83 ;  /* 0x0000005353457220 */ /* 0x000fc80000400000 */
[----:B------:R-:W-:-:S04]  /*1c20*/  FFMA.FTZ R0, R69, R0, -0.052303962409496307373 ;  /* 0xbd563cae45007423 */ /* 0x000fc80000010000 */
[----:B------:R-:W-:-:S04]  /*1c30*/  FFMA.FTZ R0, R69, R0, 0.1331529766321182251 ;  /* 0x3e08594145007423 */ /* 0x000fc80000010000 */
[----:B------:R-:W-:-:S04]  /*1c40*/  FFMA.FTZ R0, R69, R0, -0.33332768082618713379 ;  /* 0xbeaaa9ed45007423 */ /* 0x000fc80000010000 */
[----:B------:R-:W-:-:S04]  /*1c50*/  FFMA.FTZ R0, R69, R0, RZ ;  /* 0x0000000045007223 */ /* 0x000fc800000100ff */
[----:B------:R-:W-:Y:S02]  /*1c60*/  FFMA.FTZ R69, R83, R0, R83 ;  /* 0x0000000053457223 */ /* 0x000fe40000010053 */
.L_x_38:
[----:B------:R-:W-:Y:S05]  /*1c70*/  BSYNC B0 ;  /* 0x0000000000007941 */ /* 0x000fea0003800000 */
.L_x_36:
[----:B------:R-:W-:Y:S01]  /*1c80*/  FMUL R83, R81, 0.79788458347320556641 ;  /* 0x3f4c422a51537820 */ /* 0x000fe20000400000 */
[----:B------:R-:W-:Y:S01]  /*1c90*/  BSSY B0, `(.L_x_39) ;  /* 0x0000016000007945 */ /* 0x000fe20003800000 */
[----:B------:R-:W-:Y:S02]  /*1ca0*/  FFMA R82, R82, 0.044714998453855514526, R15 ;  /* 0x3d37271352527823 */ /* 0x000fe4000000000f */
        /* <DEDUP_REMOVED lines=13> */
.L_x_40:
[----:B------:R-:W-:Y:S01]  /*1d80*/  MOV R0, 0x3c80f082 ;  /* 0x3c80f08200007802 */ /* 0x000fe20000000f00 */
[----:B------:R-:W-:-:S04]  /*1d90*/  FMUL R81, R83, R83 ;  /* 0x0000005353517220 */ /* 0x000fc80000400000 */
[----:B------:R-:W-:-:S04]  /*1da0*/  FFMA.FTZ R0, R81, R0, -0.052303962409496307373 ;  /* 0xbd563cae51007423 */ /* 0x000fc80000010000 */
[----:B------:R-:W-:-:S04]  /*1db0*/  FFMA.FTZ R0, R81, R0, 0.1331529766321182251 ;  /* 0x3e08594151007423 */ /* 0x000fc80000010000 */
[----:B------:R-:W-:-:S04]  /*1dc0*/  FFMA.FTZ R0, R81, R0, -0.33332768082618713379 ;  /* 0xbeaaa9ed51007423 */ /* 0x000fc80000010000 */
[----:B------:R-:W-:-:S04]  /*1dd0*/  FFMA.FTZ R0, R81, R0, RZ ;  /* 0x0000000051007223 */ /* 0x000fc800000100ff */
[----:B------:R-:W-:Y:S02]  /*1de0*/  FFMA.FTZ R80, R83, R0, R83 ;  /* 0x0000000053507223 */ /* 0x000fe40000010053 */
.L_x_41:
[----:B------:R-:W-:Y:S05]  /*1df0*/  BSYNC B0 ;  /* 0x0000000000007941 */ /* 0x000fea0003800000 */
.L_x_39:
[----:B------:R-:W-:Y:S01]  /*1e00*/  FMUL R83, R82, 0.79788458347320556641 ;  /* 0x3f4c422a52537820 */ /* 0x000fe20000400000 */
[----:B------:R-:W-:Y:S01]  /*1e10*/  FMUL R81, R20, 0.5 ;  /* 0x3f00000014517820 */ /* 0x000fe20000400000 */
[----:B------:R-:W-:Y:S01]  /*1e20*/  BSSY B0, `(.L_x_42) ;  /* 0x0000024000007945 */ /* 0x000fe20003800000 */
[----:B------:R-:W-:Y:S01]  /*1e30*/  FMUL R87, R12, 0.5 ;  /* 0x3f0000000c577820 */ /* 0x000fe20000400000 */
[----:B------:R-:W-:Y:S01]  /*1e40*/  FADD.FTZ R20, |R83|, -RZ ;  /* 0x800000ff53147221 */ /* 0x000fe20000010200 */
[----:B------:R-:W-:Y:S01]  /*1e50*/  FMUL R24, R24, 0.5 ;  /* 0x3f00000018187820 */ /* 0x000fe20000400000 */
[----:B------:R-:W-:Y:S01]  /*1e60*/  FMUL R25, R25, 0.5 ;  /* 0x3f00000019197820 */ /* 0x000fe20000400000 */
[----:B------:R-:W-:Y:S01]  /*1e70*/  FMUL R26, R26, 0.5 ;  /* 0x3f0000001a1a7820 */ /* 0x000fe20000400000 */
[----:B------:R-:W-:Y:S01]  /*1e80*/  FMUL R27, R27, 0.5 ;  /* 0x3f0000001b1b7820 */ /* 0x000fe20000400000 */
[----:B------:R-:W-:Y:S01]  /*1e90*/  FSETP.GE.AND P3, PT, R20, 0.60000002384185791016, PT ;  /* 0x3f19999a1400780b */ /* 0x000fe20003f66000 */
[----:B------:R-:W-:Y:S01]  /*1ea0*/  FMUL R21, R21, 0.5 ;  /* 0x3f00000015157820 */ /* 0x000fe20000400000 */
        /* <DEDUP_REMOVED lines=8> */
[----:B------:R-:W-:-:S03]  /*1f30*/  FMUL R15, R15, 0.5 ;  /* 0x3f0000000f0f7820 */ /* 0x000fc60000400000 */
        /* <DEDUP_REMOVED lines=11> */
.L_x_43:
[----:B------:R-:W-:Y:S01]  /*1ff0*/  MOV R0, 0x3c80f082 ;  /* 0x3c80f08200007802 */ /* 0x000fe20000000f00 */
[----:B------:R-:W-:-:S04]  /*2000*/  FMUL R13, R83, R83 ;  /* 0x00000053530d7220 */ /* 0x000fc80000400000 */
[----:B------:R-:W-:-:S04]  /*2010*/  FFMA.FTZ R0, R13, R0, -0.052303962409496307373 ;  /* 0xbd563cae0d007423 */ /* 0x000fc80000010000 */
[----:B------:R-:W-:-:S04]  /*2020*/  FFMA.FTZ R0, R13, R0, 0.1331529766321182251 ;  /* 0x3e0859410d007423 */ /* 0x000fc80000010000 */
[----:B------:R-:W-:-:S04]  /*2030*/  FFMA.FTZ R0, R13, R0, -0.33332768082618713379 ;  /* 0xbeaaa9ed0d007423 */ /* 0x000fc80000010000 */
[----:B------:R-:W-:-:S04]  /*2040*/  FFMA.FTZ R0, R13, R0, RZ ;  /* 0x000000000d007223 */ /* 0x000fc800000100ff */
[----:B------:R-:W-:Y:S02]  /*2050*/  FFMA.FTZ R14, R0, R83, R83 ;  /* 0x00000053000e7223 */ /* 0x000fe40000010053 */
.L_x_44:
[----:B------:R-:W-:Y:S05]  /*2060*/  BSYNC B0 ;  /* 0x0000000000007941 */ /* 0x000fea0003800000 */
.L_x_42:
[----:B------:R-:W-:Y:S01]  /*2070*/  FADD R74, R74, 1 ;  /* 0x3f8000004a4a7421 */ /* 0x000fe20000000000 */
[----:B------:R-:W-:Y:S01]  /*2080*/  FADD R80, R80, 1 ;  /* 0x3f80000050507421 */ /* 0x000fe20000000000 */
[----:B------:R-:W-:Y:S01]  /*2090*/  FADD R73, R73, 1 ;  /* 0x3f80000049497421 */ /* 0x000fe20000000000 */
[----:B------:R-:W-:Y:S01]  /*20a0*/  FADD R78, R78, 1 ;  /* 0x3f8000004e4e7421 */ /* 0x000fe20000000000 */
[----:B------:R-:W-:Y:S01]  /*20b0*/  SHF.L.U32 R0, R10, 0x10, RZ ;  /* 0x000000100a007819 */ /* 0x000fe200000006ff */
[----:B------:R-:W-:Y:S01]  /*20c0*/  @P1 FMUL R0, R74, R81 ;  /* 0x000000514a001220 */ /* 0x000fe20000400000 */
[----:B------:R-:W-:Y:S01]  /*20d0*/  IMAD.U32 R83, R7, 0x10000, RZ ;  /* 0x0001000007537824 */ /* 0x000fe200078e00ff */
[----:B------:R-:W-:Y:S01]  /*20e0*/  SHF.L.U32 R74, R6, 0x10, RZ ;  /* 0x00000010064a7819 */ /* 0x000fe200000006ff */
[----:B------:R-:W-:Y:S01]  /*20f0*/  IMAD.U32 R13, R9, 0x10000, RZ ;  /* 0x00010000090d7824 */ /* 0x000fe200078e00ff */
[----:B------:R-:W-:Y:S01]  /*2100*/  @P1 FMUL R83, R80, R89 ;  /* 0x0000005950531220 */ /* 0x000fe20000400000 */
[----:B------:R-:W-:Y:S01]  /*2110*/  @P1 FMUL R13, R73, R26 ;  /* 0x0000001a490d1220 */ /* 0x000fe20000400000 */
[----:B------:R-:W-:Y:S01]  /*2120*/  FADD R76, R76, 1 ;  /* 0x3f8000004c4c7421 */ /* 0x000fe20000000000 */
[----:B------:R-:W-:Y:S01]  /*2130*/  @P1 FMUL R74, R78, R87 ;  /* 0x000000574e4a1220 */ /* 0x000fe20000400000 */
[C---:B------:R-:W-:Y:S01]  /*2140*/  PRMT R16, R4.reuse, 0x7632, R16 ;  /* 0x0000763204107816 */ /* 0x040fe20000000010 */
[----:B------:R-:W-:Y:S01]  /*2150*/  IMAD.U32 R26, R4, 0x10000, RZ ;  /* 0x00010000041a7824 */ /* 0x000fe200078e00ff */
[----:B------:R-:W-:Y:S01]  /*2160*/  FADD R75, R75, 1 ;  /* 0x3f8000004b4b7421 */ /* 0x000fe20000000000 */
[----:B------:R-:W-:Y:S01]  /*2170*/  IMAD.U32 R73, R11, 0x10000, RZ ;  /* 0x000100000b497824 */ /* 0x000fe200078e00ff */
[----:B------:R-:W-:Y:S01]  /*2180*/  PRMT R9, R9, 0x7632, R9 ;  /* 0x0000763209097816 */ /* 0x000fe20000000009 */
[----:B------:R-:W-:Y:S01]  /*2190*/  FADD R77, R77, 1 ;  /* 0x3f8000004d4d7421 */ /* 0x000fe20000000000 */
[C---:B------:R-:W-:Y:S01]  /*21a0*/  PRMT R18, R5.reuse, 0x7632, R18 ;  /* 0x0000763205127816 */ /* 0x040fe20000000012 */
[----:B------:R-:W-:Y:S01]  /*21b0*/  @P1 FMUL R26, R76, R85 ;  /* 0x000000554c1a1220 */ /* 0x000fe20000400000 */
[----:B------:R-:W-:Y:S01]  /*21c0*/  SHF.L.U32 R81, R5, 0x10, RZ ;  /* 0x0000001005517819 */ /* 0x000fe200000006ff */
[----:B------:R-:W-:Y:S01]  /*21d0*/  FADD R69, R69, 1 ;  /* 0x3f80000045457421 */ /* 0x000fe20000000000 */
[----:B------:R-:W-:Y:S01]  /*21e0*/  PRMT R11, R11, 0x7632, R11 ;  /* 0x000076320b0b7816 */ /* 0x000fe2000000000b */
[----:B------:R-:W-:Y:S01]  /*21f0*/  @P1 FMUL R73, R75, R22 ;  /* 0x000000164b491220 */ /* 0x000fe20000400000 */
[C---:B------:R-:W-:Y:S01]  /*2200*/  PRMT R4, R8.reuse, 0x7632, R4 ;  /* 0x0000763208047816 */ /* 0x040fe20000000004 */
[----:B------:R-:W-:Y:S01]  /*2210*/  @P1 FMUL R81, R77, R82 ;  /* 0x000000524d511220 */ /* 0x000fe20000400000 */
[----:B------:R-:W-:Y:S01]  /*2220*/  SHF.L.U32 R20, R8, 0x10, RZ ;  /* 0x0000001008147819 */ /* 0x000fe200000006ff */
[----:B------:R-:W-:Y:S01]  /*2230*/  FADD R8, R67, 1 ;  /* 0x3f80000043087421 */ /* 0x000fe20000000000 */
[----:B------:R-:W-:Y:S01]  /*2240*/  PRMT R5, R6, 0x7632, R5 ;  /* 0x0000763206057816 */ /* 0x000fe20000000005 */
[----:B------:R-:W-:Y:S01]  /*2250*/  IMAD.U32 R9, R9, 0x10000, RZ ;  /* 0x0001000009097824 */ /* 0x000fe200078e00ff */
[----:B------:R-:W-:Y:S01]  /*2260*/  FSETP.GEU.AND P4, PT, R58, R83, PT ;  /* 0x000000533a00720b */ /* 0x000fe20003f8e000 */
[----:B------:R-:W-:Y:S01]  /*2270*/  @P1 FMUL R9, R8, R27 ;  /* 0x0000001b08091220 */ /* 0x000fe20000400000 */
[----:B------:R-:W-:Y:S01]  /*2280*/  FSETP.GEU.AND P5, PT, R59, R74, PT ;  /* 0x0000004a3b00720b */ /* 0x000fe20003fae000 */
[----:B------:R-:W-:Y:S01]  /*2290*/  IMAD.U32 R22, R11, 0x10000, RZ ;  /* 0x000100000b167824 */ /* 0x000fe200078e00ff */
[----:B------:R-:W-:Y:S01]  /*22a0*/  PRMT R6, R7, 0x7632, R6 ;  /* 0x0000763207067816 */ /* 0x000fe20000000006 */
[----:B------:R-:W-:Y:S01]  /*22b0*/  FADD R8, R71, 1 ;  /* 0x3f80000047087421 */ /* 0x000fe20000000000 */
[----:B------:R-:W-:Y:S01]  /*22c0*/  SHF.L.U32 R5, R5, 0x10, RZ ;  /* 0x0000001005057819 */ /* 0x000fe200000006ff */
[----:B------:R-:W-:Y:S01]  /*22d0*/  @P1 FMUL R5, R69, R12 ;  /* 0x0000000c45051220 */ /* 0x000fe20000400000 */
[----:B------:R-:W-:Y:S01]  /*22e0*/  FSEL R11, R58, R83, !P4 ;  /* 0x000000533a0b7208 */ /* 0x000fe20006000000 */
[----:B------:R-:W-:Y:S01]  /*22f0*/  FADD R14, R14, 1 ;  /* 0x3f8000000e0e7421 */ /* 0x000fe20000000000 */
[----:B------:R-:W-:Y:S01]  /*2300*/  FSETP.NAN.AND P3, PT, R58, R58, PT ;  /* 0x0000003a3a00720b */ /* 0x000fe20003f68000 */
[----:B------:R-:W-:Y:S01]  /*2310*/  FADD R7, R32, 1 ;  /* 0x3f80000020077421 */ /* 0x000fe20000000000 */
[----:B------:R-:W-:Y:S01]  /*2320*/  FSETP.GEU.AND P4, PT, R61, R26, PT ;  /* 0x0000001a3d00720b */ /* 0x000fe20003f8e000 */
[----:B------:R-:W-:Y:S01]  /*2330*/  @P1 FMUL R22, R8, R23 ;  /* 0x0000001708161220 */ /* 0x000fe20000400000 */
[----:B------:R-:W-:Y:S01]  /*2340*/  FSEL R12, R59, R74, !P5 ;  /* 0x0000004a3b0c7208 */ /* 0x000fe20006800000 */
[----:B------:R-:W-:Y:S01]  /*2350*/  IMAD.U32 R6, R6, 0x10000, RZ ;  /* 0x0001000006067824 */ /* 0x000fe200078e00ff */
[----:B------:R-:W-:Y:S01]  /*2360*/  FSETP.GEU.AND P6, PT, R60, R81, PT ;  /* 0x000000513c00720b */ /* 0x000fe20003fce000 */
[----:B------:R-:W-:Y:S01]  /*2370*/  @P1 FMUL R6, R14, R15 ;  /* 0x0000000f0e061220 */ /* 0x000fe20000400000 */
[----:B------:R-:W-:Y:S01]  /*2380*/  FSETP.GEU.AND P5, PT, R62, R73, PT ;  /* 0x000000493e00720b */ /* 0x000fe20003fae000 */
[----:B------:R-:W-:Y:S01]  /*2390*/  @P1 FMUL R20, R7, R24 ;  /* 0x0000001807141220 */ /* 0x000fe20000400000 */
[----:B------:R-:W-:Y:S01]  /*23a0*/  @P0 FSEL R58, R58, R11, P3 ;  /* 0x0000000b3a3a0208 */ /* 0x000fe20001800000 */
[----:B------:R-:W-:Y:S01]  /*23b0*/  FADD R68, R68, 1 ;  /* 0x3f80000044447421 */ /* 0x000fe20000000000 */
[----:B------:R-:W-:Y:S01]  /*23c0*/  FSEL R8, R61, R26, !P4 ;  /* 0x0000001a3d087208 */ /* 0x000fe20006000000 */
[----:B------:R-:W-:Y:S01]  /*23d0*/  FADD R72, R72, 1 ;  /* 0x3f80000048487421 */ /* 0x000fe20000000000 */
[----:B------:R-:W-:Y:S01]  /*23e0*/  FSETP.NAN.AND P3, PT, R59, R59, PT ;  /* 0x0000003b3b00720b */ /* 0x000fe20003f68000 */
[----:B------:R-:W-:Y:S01]  /*23f0*/  FADD R70, R70, 1 ;  /* 0x3f80000046467421 */ /* 0x000fe20000000000 */
[----:B------:R-:W-:Y:S01]  /*2400*/  FSEL R15, R60, R81, !P6 ;  /* 0x000000513c0f7208 */ /* 0x000fe20007000000 */
[----:B------:R-:W-:Y:S01]  /*2410*/  FADD R66, R66, 1 ;  /* 0x3f80000042427421 */ /* 0x000fe20000000000 */
[----:B------:R-:W-:Y:S01]  /*2420*/  FSETP.NAN.AND P4, PT, R62, R62, PT ;  /* 0x0000003e3e00720b */ /* 0x000fe20003f88000 */
[----:B------:R-:W-:Y:S01]  /*2430*/  IMAD.U32 R18, R18, 0x10000, RZ ;  /* 0x0001000012127824 */ /* 0x000fe200078e00ff */
[----:B------:R-:W-:Y:S01]  /*2440*/  FSEL R11, R62, R73, !P5 ;  /* 0x000000493e0b7208 */ /* 0x000fe20006800000 */
[----:B------:R-:W-:Y:S01]  /*2450*/  @P1 FMUL R18, R70, R19 ;  /* 0x0000001346121220 */ /* 0x000fe20000400000 */
[----:B------:R-:W-:-:S02]  /*2460*/  FSETP.NAN.AND P6, PT, R61, R61, PT ;  /* 0x0000003d3d00720b */ /* 0x000fc40003fc8000 */
[----:B------:R-:W-:Y:S02]  /*2470*/  FSETP.GEU.AND P5, PT, R63, R0, PT ;  /* 0x000000003f00720b */ /* 0x000fe40003fae000 */
[----:B------:R-:W-:Y:S02]  /*2480*/  @P0 FSEL R59, R59, R12, P3 ;  /* 0x0000000c3b3b0208 */ /* 0x000fe40001800000 */
[----:B------:R-:W-:Y:S02]  /*2490*/  @P0 FSEL R62, R62, R11, P4 ;  /* 0x0000000b3e3e0208 */ /* 0x000fe40002000000 */
[----:B------:R-:W-:Y:S02]  /*24a0*/  @P0 FSEL R61, R61, R8, P6 ;  /* 0x000000083d3d0208 */ /* 0x000fe40003000000 */
[----:B------:R-:W-:Y:S02]  /*24b0*/  FSETP.GEU.AND P4, PT, R65, R20, PT ;  /* 0x000000144100720b */ /* 0x000fe40003f8e000 */
[----:B------:R-:W-:-:S02]  /*24c0*/  FSEL R12, R63, R0, !P5 ;  /* 0x000000003f0c7208 */ /* 0x000fc40006800000 */
[----:B------:R-:W-:Y:S02]  /*24d0*/  FSETP.GEU.AND P6, PT, R64, R13, PT ;  /* 0x0000000d4000720b */ /* 0x000fe40003fce000 */
[----:B------:R-:W-:Y:S02]  /*24e0*/  FSETP.GT.AND P5, PT, R42, R83, PT ;  /* 0x000000532a00720b */ /* 0x000fe40003fa4000 */
[----:B------:R-:W-:Y:S02]  /*24f0*/  PRMT R10, R10, 0x7632, R10 ;  /* 0x000076320a0a7816 */ /* 0x000fe4000000000a */
[----:B------:R-:W-:Y:S02]  /*2500*/  FSEL R8, R65, R20, !P4 ;  /* 0x0000001441087208 */ /* 0x000fe40006000000 */
[----:B------:R-:W-:Y:S02]  /*2510*/  FSEL R11, R64, R13, !P6 ;  /* 0x0000000d400b7208 */ /* 0x000fe40007000000 */
[----:B------:R-:W-:-:S02]  /*2520*/  FSETP.NAN.AND P4, PT, R42, R42, PT ;  /* 0x0000002a2a00720b */ /* 0x000fc40003f88000 */
[----:B------:R-:W-:Y:S02]  /*2530*/  FSEL R83, R42, R83, P5 ;  /* 0x000000532a537208 */ /* 0x000fe40002800000 */
[----:B------:R-:W-:Y:S02]  /*2540*/  FSETP.NAN.AND P6, PT, R65, R65, PT ;  /* 0x000000414100720b */ /* 0x000fe40003fc8000 */
[----:B------:R-:W-:Y:S02]  /*2550*/  FSETP.GT.AND P5, PT, R43, R74, PT ;  /* 0x0000004a2b00720b */ /* 0x000fe40003fa4000 */
[----:B------:R-:W-:Y:S01]  /*2560*/  SHF.L.U32 R10, R10, 0x10, RZ ;  /* 0x000000100a0a7819 */ /* 0x000fe200000006ff */
[----:B------:R-:W-:Y:S01]  /*2570*/  @P1 FMUL R10, R68, R21 ;  /* 0x00000015440a1220 */ /* 0x000fe20000400000 */
[----:B------:R-:W-:Y:S01]  /*2580*/  SHF.L.U32 R7, R16, 0x10, RZ ;  /* 0x0000001010077819 */ /* 0x000fe200000006ff */
[----:B------:R-:W-:Y:S01]  /*2590*/  @P1 FMUL R7, R72, R17 ;  /* 0x0000001148071220 */ /* 0x000fe20000400000 */
[----:B------:R-:W-:Y:S01]  /*25a0*/  SHF.L.U32 R4, R4, 0x10, RZ ;  /* 0x0000001004047819 */ /* 0x000fe200000006ff */
[----:B------:R-:W-:Y:S01]  /*25b0*/  @P1 FMUL R4, R66, R25 ;  /* 0x0000001942041220 */ /* 0x000fe20000400000 */
[----:B------:R-:W-:-:S02]  /*25c0*/  @P0 FSEL R42, R42, R83, P4 ;  /* 0x000000532a2a0208 */ /* 0x000fc40002000000 */
[----:B------:R-:W-:Y:S02]  /*25d0*/  FSETP.NAN.AND P1, PT, R60, R60, PT ;  /* 0x0000003c3c00720b */ /* 0x000fe40003f28000 */
[----:B------:R-:W-:Y:S02]  /*25e0*/  @P0 FSEL R65, R65, R8, P6 ;  /* 0x0000000841410208 */ /* 0x000fe40003000000 */
[----:B------:R-:W-:Y:S02]  /*25f0*/  FSETP.GT.AND P4, PT, R45, R26, PT ;  /* 0x0000001a2d00720b */ /* 0x000fe40003f84000 */
[----:B------:R-:W-:Y:S02]  /*2600*/  FSEL R74, R43, R74, P5 ;  /* 0x0000004a2b4a7208 */ /* 0x000fe40002800000 */
[----:B------:R-:W-:Y:S02]  /*2610*/  FSETP.GT.AND P6, PT, R44, R81, PT ;  /* 0x000000512c00720b */ /* 0x000fe40003fc4000 */
[----:B------:R-:W-:-:S02]  /*2620*/  FSETP.GT.AND P5, PT, R46, R73, PT ;  /* 0x000000492e00720b */ /* 0x000fc40003fa4000 */
[----:B------:R-:W-:Y:S02]  /*2630*/  @P0 FSEL R60, R60, R15, P1 ;  /* 0x0000000f3c3c0208 */ /* 0x000fe40000800000 */
[----:B------:R-:W-:Y:S02]  /*2640*/  FSEL R26, R45, R26, P4 ;  /* 0x0000001a2d1a7208 */ /* 0x000fe40002000000 */
[----:B------:R-:W-:Y:S02]  /*2650*/  FSETP.NAN.AND P1, PT, R64, R64, PT ;  /* 0x000000404000720b */ /* 0x000fe40003f28000 */
[----:B------:R-:W-:Y:S02]  /*2660*/  FSEL R81, R44, R81, P6 ;  /* 0x000000512c517208 */ /* 0x000fe40003000000 */
[C---:B------:R-:W-:Y:S02]  /*2670*/  FSETP.NAN.AND P4, PT, R46.reuse, R46, PT ;  /* 0x0000002e2e00720b */ /* 0x040fe40003f88000 */
[----:B------:R-:W-:-:S02]  /*2680*/  FSEL R73, R46, R73, P5 ;  /* 0x000000492e497208 */ /* 0x000fc40002800000 */
[----:B------:R-:W-:Y:S02]  /*2690*/  FSETP.NAN.AND P6, PT, R45, R45, PT ;  /* 0x0000002d2d00720b */ /* 0x000fe40003fc8000 */
[----:B------:R-:W-:Y:S02]  /*26a0*/  FSETP.GT.AND P5, PT, R47, R0, PT ;  /* 0x000000002f00720b */ /* 0x000fe40003fa4000 */
[----:B------:R-:W-:Y:S02]  /*26b0*/  FSETP.NAN.AND P3, PT, R63, R63, PT ;  /* 0x0000003f3f00720b */ /* 0x000fe40003f68000 */
[----:B------:R-:W-:Y:S02]  /*26c0*/  @P0 FSEL R64, R64, R11, P1 ;  /* 0x0000000b40400208 */ /* 0x000fe40000800000 */
[----:B------:R-:W-:Y:S02]  /*26d0*/  @P0 FSEL R46, R46, R73, P4 ;  /* 0x000000492e2e0208 */ /* 0x000fe40002000000 */
[----:B------:R-:W-:-:S02]  /*26e0*/  FSETP.NAN.AND P1, PT, R44, R44, PT ;  /* 0x0000002c2c00720b */ /* 0x000fc40003f28000 */
[----:B------:R-:W-:Y:S02]  /*26f0*/  @P0 FSEL R45, R45, R26, P6 ;  /* 0x0000001a2d2d0208 */ /* 0x000fe40003000000 */
[----:B------:R-:W-:Y:S02]  /*2700*/  FSETP.GT.AND P4, PT, R55, R20, PT ;  /* 0x000000143700720b */ /* 0x000fe40003f84000 */
[----:B------:R-:W-:Y:S02]  /*2710*/  FSEL R8, R47, R0, P5 ;  /* 0x000000002f087208 */ /* 0x000fe40002800000 */
[----:B------:R-:W-:Y:S02]  /*2720*/  FSETP.GT.AND P6, PT, R56, R13, PT ;  /* 0x0000000d3800720b */ /* 0x000fe40003fc4000 */
[----:B------:R-:W-:Y:S02]  /*2730*/  FSETP.GEU.AND P5, PT, R57, R6, PT ;  /* 0x000000063900720b */ /* 0x000fe40003fae000 */
[----:B------:R-:W-:-:S02]  /*2740*/  @P0 FSEL R63, R63, R12, P3 ;  /* 0x0000000c3f3f0208 */ /* 0x000fc40001800000 */
[----:B------:R-:W-:Y:S02]  /*2750*/  FSETP.NAN.AND P3, PT, R43, R43, PT ;  /* 0x0000002b2b00720b */ /* 0x000fe40003f68000 */
[----:B------:R-:W-:Y:S02]  /*2760*/  @P0 FSEL R44, R44, R81, P1 ;  /* 0x000000512c2c0208 */ /* 0x000fe40000800000 */
[----:B------:R-:W-:Y:S02]  /*2770*/  FSEL R20, R55, R20, P4 ;  /* 0x0000001437147208 */ /* 0x000fe40002000000 */
[----:B------:R-:W-:Y:S02]  /*2780*/  FSETP.NAN.AND P1, PT, R47, R47, PT ;  /* 0x0000002f2f00720b */ /* 0x000fe40003f28000 */
[----:B------:R-:W-:Y:S02]  /*2790*/  FSEL R13, R56, R13, P6 ;  /* 0x0000000d380d7208 */ /* 0x000fe40003000000 */
[----:B------:R-:W-:-:S02]  /*27a0*/  FSEL R0, R57, R6, !P5 ;  /* 0x0000000639007208 */ /* 0x000fc40006800000 */
[----:B------:R-:W-:Y:S02]  /*27b0*/  FSETP.NAN.AND P4, PT, R57, R57, PT ;  /* 0x000000393900720b */ /* 0x000fe40003f88000 */
[----:B------:R-:W-:Y:S02]  /*27c0*/  FSETP.NAN.AND P6, PT, R55, R55, PT ;  /* 0x000000373700720b */ /* 0x000fe40003fc8000 */
[----:B------:R-:W-:Y:S02]  /*27d0*/  @P0 FSEL R43, R43, R74, P3 ;  /* 0x0000004a2b2b0208 */ /* 0x000fe40001800000 */
[----:B------:R-:W-:Y:S02]  /*27e0*/  FSETP.NAN.AND P3, PT, R56, R56, PT ;  /* 0x000000383800720b */ /* 0x000fe40003f68000 */
[----:B------:R-:W-:Y:S02]  /*27f0*/  @P0 FSEL R47, R47, R8, P1 ;  /* 0x000000082f2f0208 */ /* 0x000fe40000800000 */
[----:B------:R-:W-:-:S02]  /*2800*/  @P0 FSEL R57, R57, R0, P4 ;  /* 0x0000000039390208 */ /* 0x000fc40002000000 */
[----:B------:R-:W-:Y:S02]  /*2810*/  @P0 FSEL R55, R55, R20, P6 ;  /* 0x0000001437370208 */ /* 0x000fe40003000000 */
[----:B------:R-:W-:Y:S02]  /*2820*/  FSETP.GEU.AND P1, PT, R54, R5, PT ;  /* 0x000000053600720b */ /* 0x000fe40003f2e000 */
[----:B------:R-:W-:Y:S02]  /*2830*/  FSETP.GEU.AND P4, PT, R52, R7, PT ;  /* 0x000000073400720b */ /* 0x000fe40003f8e000 */
[----:B------:R-:W-:Y:S02]  /*2840*/  FSETP.GEU.AND P5, PT, R51, R22, PT ;  /* 0x000000163300720b */ /* 0x000fe40003fae000 */
[----:B------:R-:W-:Y:S02]  /*2850*/  FSETP.GEU.AND P6, PT, R53, R18, PT ;  /* 0x000000123500720b */ /* 0x000fe40003fce000 */
[----:B------:R-:W-:-:S02]  /*2860*/  @P0 FSEL R56, R56, R13, P3 ;  /* 0x0000000d38380208 */ /* 0x000fc40001800000 */
[----:B------:R-:W-:Y:S02]  /*2870*/  FSEL R13, R54, R5, !P1 ;  /* 0x00000005360d7208 */ /* 0x000fe40004800000 */
[C---:B------:R-:W-:Y:S02]  /*2880*/  FSEL R11, R52.reuse, R7, !P4 ;  /* 0x00000007340b7208 */ /* 0x040fe40006000000 */
[----:B------:R-:W-:Y:S02]  /*2890*/  FSEL R0, R51, R22, !P5 ;  /* 0x0000001633007208 */ /* 0x000fe40006800000 */
[C---:B------:R-:W-:Y:S02]  /*28a0*/  FSEL R8, R53.reuse, R18, !P6 ;  /* 0x0000001235087208 */ /* 0x040fe40007000000 */
[----:B------:R-:W-:Y:S02]  /*28b0*/  FSETP.NAN.AND P1, PT, R53, R53, PT ;  /* 0x000000353500720b */ /* 0x000fe40003f28000 */
[----:B------:R-:W-:-:S02]  /*28c0*/  FSETP.NAN.AND P4, PT, R52, R52, PT ;  /* 0x000000343400720b */ /* 0x000fc40003f88000 */
[----:B------:R-:W-:Y:S02]  /*28d0*/  FSETP.NAN.AND P5, PT, R51, R51, PT ;  /* 0x000000333300720b */ /* 0x000fe40003fa8000 */
[----:B------:R-:W-:Y:S02]  /*28e0*/  @P0 FSEL R53, R53, R8, P1 ;  /* 0x0000000835350208 */ /* 0x000fe40000800000 */
[----:B------:R-:W-:Y:S02]  /*28f0*/  @P0 FSEL R52, R52, R11, P4 ;  /* 0x0000000b34340208 */ /* 0x000fe40002000000 */
[----:B------:R-:W-:Y:S02]  /*2900*/  @P0 FSEL R51, R51, R0, P5 ;  /* 0x0000000033330208 */ /* 0x000fe40002800000 */
[----:B------:R-:W-:Y:S02]  /*2910*/  FSETP.GT.AND P1, PT, R38, R6, PT ;  /* 0x000000062600720b */ /* 0x000fe40003f24000 */
[----:B------:R-:W-:-:S02]  /*2920*/  FSETP.GEU.AND P4, PT, R49, R9, PT ;  /* 0x000000093100720b */ /* 0x000fc40003f8e000 */
[----:B------:R-:W-:Y:S02]  /*2930*/  FSETP.GEU.AND P5, PT, R48, R4, PT ;  /* 0x000000043000720b */ /* 0x000fe40003fae000 */
[----:B------:R-:W-:Y:S02]  /*2940*/  FSEL R15, R38, R6, P1 ;  /* 0x00000006260f7208 */ /* 0x000fe40000800000 */
[C---:B------:R-:W-:Y:S02]  /*2950*/  FSEL R0, R49.reuse, R9, !P4 ;  /* 0x0000000931007208 */ /* 0x040fe40006000000 */
[----:B------:R-:W-:Y:S02]  /*2960*/  FSEL R11, R48, R4, !P5 ;  /* 0x00000004300b7208 */ /* 0x000fe40006800000 */
[----:B------:R-:W-:Y:S02]  /*2970*/  FSETP.NAN.AND P3, PT, R54, R54, PT ;  /* 0x000000363600720b */ /* 0x000fe40003f68000 */
[----:B------:R-:W-:-:S02]  /*2980*/  FSETP.NAN.AND P1, PT, R49, R49, PT ;  /* 0x000000313100720b */ /* 0x000fc40003f28000 */
[----:B------:R-:W-:Y:S02]  /*2990*/  FSETP.NAN.AND P4, PT, R48, R48, PT ;  /* 0x000000303000720b */ /* 0x000fe40003f88000 */
[----:B------:R-:W-:Y:S02]  /*29a0*/  FSETP.NAN.AND P5, PT, R38, R38, PT ;  /* 0x000000262600720b */ /* 0x000fe40003fa8000 */
[----:B------:R-:W-:Y:S02]  /*29b0*/  FSETP.GEU.AND P6, PT, R50, R10, PT ;  /* 0x0000000a3200720b */ /* 0x000fe40003fce000 */
[----:B------:R-:W-:Y:S02]  /*29c0*/  @P0 FSEL R54, R54, R13, P3 ;  /* 0x0000000d36360208 */ /* 0x000fe40001800000 */
[----:B------:R-:W-:Y:S02]  /*29d0*/  @P0 FSEL R49, R49, R0, P1 ;  /* 0x0000000031310208 */ /* 0x000fe40000800000 */
[----:B------:R-:W-:-:S02]  /*29e0*/  @P0 FSEL R48, R48, R11, P4 ;  /* 0x0000000b30300208 */ /* 0x000fc40002000000 */
[----:B------:R-:W-:Y:S02]  /*29f0*/  @P0 FSEL R38, R38, R15, P5 ;  /* 0x0000000f26260208 */ /* 0x000fe40002800000 */
[----:B------:R-:W-:Y:S02]  /*2a00*/  FSEL R13, R50, R10, !P6 ;  /* 0x0000000a320d7208 */ /* 0x000fe40007000000 */
[----:B------:R-:W-:Y:S02]  /*2a10*/  FSETP.GT.AND P1, PT, R39, R5, PT ;  /* 0x000000052700720b */ /* 0x000fe40003f24000 */
[----:B------:R-:W-:Y:S02]  /*2a20*/  FSETP.GT.AND P4, PT, R34, R7, PT ;  /* 0x000000072200720b */ /* 0x000fe40003f84000 */
[----:B------:R-:W-:Y:S02]  /*2a30*/  FSETP.GT.AND P5, PT, R35, R22, PT ;  /* 0x000000162300720b */ /* 0x000fe40003fa4000 */
[----:B------:R-:W-:-:S02]  /*2a40*/  FSETP.GT.AND P6, PT, R40, R18, PT ;  /* 0x000000122800720b */ /* 0x000fc40003fc4000 */
[----:B------:R-:W-:Y:S02]  /*2a50*/  FSEL R0, R39, R5, P1 ;  /* 0x0000000527007208 */ /* 0x000fe40000800000 */
[----:B------:R-:W-:Y:S02]  /*2a60*/  FSEL R7, R34, R7, P4 ;  /* 0x0000000722077208 */ /* 0x000fe40002000000 */
[----:B------:R-:W-:Y:S02]  /*2a70*/  FSEL R22, R35, R22, P5 ;  /* 0x0000001623167208 */ /* 0x000fe40002800000 */
[----:B------:R-:W-:Y:S02]  /*2a80*/  FSETP.NAN.AND P3, PT, R50, R50, PT ;  /* 0x000000323200720b */ /* 0x000fe40003f68000 */
[C---:B------:R-:W-:Y:S02]  /*2a90*/  FSEL R5, R40.reuse, R18, P6 ;  /* 0x0000001228057208 */ /* 0x040fe40003000000 */
[----:B------:R-:W-:-:S02]  /*2aa0*/  FSETP.NAN.AND P1, PT, R40, R40, PT ;  /* 0x000000282800720b */ /* 0x000fc40003f28000 */
[----:B------:R-:W-:Y:S02]  /*2ab0*/  FSETP.NAN.AND P4, PT, R34, R34, PT ;  /* 0x000000222200720b */ /* 0x000fe40003f88000 */
[C---:B------:R-:W-:Y:S02]  /*2ac0*/  FSETP.NAN.AND P5, PT, R35.reuse, R35, PT ;  /* 0x000000232300720b */ /* 0x040fe40003fa8000 */
[----:B------:R-:W-:Y:S02]  /*2ad0*/  @P0 FSEL R50, R50, R13, P3 ;  /* 0x0000000d32320208 */ /* 0x000fe40001800000 */
[----:B------:R-:W-:Y:S02]  /*2ae0*/  @P0 FSEL R40, R40, R5, P1 ;  /* 0x0000000528280208 */ /* 0x000fe40000800000 */
[----:B------:R-:W-:Y:S02]  /*2af0*/  @P0 FSEL R34, R34, R7, P4 ;  /* 0x0000000722220208 */ /* 0x000fe40002000000 */
[----:B------:R-:W-:-:S02]  /*2b00*/  @P0 FSEL R35, R35, R22, P5 ;  /* 0x0000001623230208 */ /* 0x000fc40002800000 */
[----:B------:R-:W-:Y:S02]  /*2b10*/  FSETP.NAN.AND P3, PT, R39, R39, PT ;  /* 0x000000272700720b */ /* 0x000fe40003f68000 */
[----:B------:R-:W-:Y:S02]  /*2b20*/  FSETP.GT.AND P4, PT, R41, R10, PT ;  /* 0x0000000a2900720b */ /* 0x000fe40003f84000 */
[----:B------:R-:W-:Y:S02]  /*2b30*/  FSETP.GT.AND P5, PT, R36, R9, PT ;  /* 0x000000092400720b */ /* 0x000fe40003fa4000 */
[----:B------:R-:W-:Y:S02]  /*2b40*/  IADD3 R31, P1, R31, 0x1000, RZ ;  /* 0x000010001f1f7810 */ /* 0x000fe40007f3e0ff */
[----:B------:R-:W-:Y:S02]  /*2b50*/  FSETP.GT.AND P6, PT, R37, R4, PT ;  /* 0x000000042500720b */ /* 0x000fe40003fc4000 */
[----:B------:R-:W-:Y:S01]  /*2b60*/  @P0 FSEL R39, R39, R0, P3 ;  /* 0x0000000027270208 */ /* 0x000fe20001800000 */
[----:B------:R-:W-:Y:S01]  /*2b70*/  IMAD.X R79, RZ, RZ, R79, P1 ;  /* 0x000000ffff4f7224 */ /* 0x000fe200008e064f */
[----:B------:R-:W-:-:S02]  /*2b80*/  FSEL R10, R41, R10, P4 ;  /* 0x0000000a290a7208 */ /* 0x000fc40002000000 */
[C---:B------:R-:W-:Y:S02]  /*2b90*/  FSEL R9, R36.reuse, R9, P5 ;  /* 0x0000000924097208 */ /* 0x040fe40002800000 */
[----:B------:R-:W-:Y:S02]  /*2ba0*/  FSETP.NAN.AND P3, PT, R41, R41, PT ;  /* 0x000000292900720b */ /* 0x000fe40003f68000 */
[----:B------:R-:W-:Y:S02]  /*2bb0*/  FSETP.NAN.AND P4, PT, R36, R36, PT ;  /* 0x000000242400720b */ /* 0x000fe40003f88000 */
[C---:B------:R-:W-:Y:S02]  /*2bc0*/  FSETP.NAN.AND P5, PT, R37.reuse, R37, PT ;  /* 0x000000252500720b */ /* 0x040fe40003fa8000 */
[----:B------:R-:W-:Y:S02]  /*2bd0*/  FSEL R4, R37, R4, P6 ;  /* 0x0000000425047208 */ /* 0x000fe40003000000 */
[----:B------:R-:W-:-:S02]  /*2be0*/  ISETP.GE.U32.AND P1, PT, R31, 0x2c00, PT ;  /* 0x00002c001f00780c */ /* 0x000fc40003f26070 */
[----:B------:R-:W-:Y:S02]  /*2bf0*/  @P0 FSEL R41, R41, R10, P3 ;  /* 0x0000000a29290208 */ /* 0x000fe40001800000 */
[----:B------:R-:W-:Y:S02]  /*2c00*/  @P0 FSEL R36, R36, R9, P4 ;  /* 0x0000000924240208 */ /* 0x000fe40002000000 */
[----:B------:R-:W-:Y:S02]  /*2c10*/  @P0 FSEL R37, R37, R4, P5 ;  /* 0x0000000425250208 */ /* 0x000fe40002800000 */
[----:B------:R-:W-:-:S13]  /*2c20*/  ISETP.GE.U32.AND.EX P0, PT, R79, RZ, PT, P1 ;  /* 0x000000ff4f00720c */ /* 0x000fda0003f06110 */
[----:B------:R-:W-:Y:S01]  /*2c30*/  @P0 CALL.REL.NOINC `(.L_x_45) ;  /* 0x0000001000000944 */ /* 0x000fe20003c00000 */
[----:B------:R-:W-:Y:S05]  /*2c40*/  BRA `(.L_x_46) ;  /* 0xffffd6b000007947 */ /* 0x000fea000383ffff */
.L_x_45:
[C---:B------:R-:W-:Y:S01]  /*2c50*/  FSETP.NAN.AND P0, PT, R65.reuse, R65, PT ;  /* 0x000000414100720b */ /* 0x040fe20003f08000 */
[----:B------:R-:W0:Y:S01]  /*2c60*/  S2R R12, SR_TID.X ;  /* 0x00000000000c7919 */ /* 0x000e220000002100 */
[CC--:B------:R-:W-:Y:S02]  /*2c70*/  FSETP.GEU.AND P1, PT, R65.reuse, R48.reuse, PT ;  /* 0x000000304100720b */ /* 0x0c0fe40003f2e000 */
[----:B------:R-:W-:Y:S02]  /*2c80*/  FSEL R48, R65, R48, P0 ;  /* 0x0000003041307208 */ /* 0x000fe40000000000 */
[----:B------:R-:W-:Y:S02]  /*2c90*/  FSETP.NAN.AND P3, PT, R55, R55, PT ;  /* 0x000000373700720b */ /* 0x000fe40003f68000 */
[----:B------:R-:W-:Y:S02]  /*2ca0*/  FSEL R48, R65, R48, !P1 ;  /* 0x0000003041307208 */ /* 0x000fe40004800000 */
[----:B------:R-:W-:-:S02]  /*2cb0*/  FSEL R0, R55, R37, P3 ;  /* 0x0000002537007208 */ /* 0x000fc40001800000 */
[C---:B------:R-:W-:Y:S02]  /*2cc0*/  FSETP.GEU.AND P1, PT, R48.reuse, R64, PT ;  /* 0x000000403000720b */ /* 0x040fe40003f2e000 */
[----:B------:R-:W-:Y:S02]  /*2cd0*/  FSETP.NAN.AND P0, PT, R48, R48, PT ;  /* 0x000000303000720b */ /* 0x000fe40003f08000 */
[C---:B------:R-:W-:Y:S02]  /*2ce0*/  SHF.L.U32 R4, R33.reuse, 0x5, RZ ;  /* 0x0000000521047819 */ /* 0x040fe400000006ff */
[----:B------:R-:W-:Y:S02]  /*2cf0*/  LEA R31, R30, R33, 0x1 ;  /* 0x000000211e1f7211 */ /* 0x000fe400078e08ff */
[----:B------:R-:W-:Y:S01]  /*2d00*/  MOV R32, 0xffffffff ;  /* 0xffffffff00207802 */ /* 0x000fe20000000f00 */
[----:B------:R-:W-:Y:S02]  /*2d10*/  IMAD R9, R33, -0x1c, R4 ;  /* 0xffffffe421097824 */ /* 0x000fe400078e0204 */
[----:B------:R-:W-:-:S02]  /*2d20*/  IMAD.MOV.U32 R33, RZ, RZ, -0x1000 ;  /* 0xfffff000ff217424 */ /* 0x000fc400078e00ff */
[----:B------:R-:W-:Y:S01]  /*2d30*/  @P1 FSEL R48, R48, R64, P0 ;  /* 0x0000004030301208 */ /* 0x000fe20000000000 */
[----:B------:R-:W-:-:S03]  /*2d40*/  IMAD R31, R31, 0x3c00, R28 ;  /* 0x00003c001f1f7824 */ /* 0x000fc600078e021c */
[C---:B------:R-:W-:Y:S02]  /*2d50*/  FSETP.GEU.AND P1, PT, R48.reuse, R49, PT ;  /* 0x000000313000720b */ /* 0x040fe40003f2e000 */
[----:B------:R-:W-:-:S11]  /*2d60*/  FSETP.NAN.AND P0, PT, R48, R48, PT ;  /* 0x000000303000720b */ /* 0x000fd60003f08000 */
[----:B------:R-:W-:-:S04]  /*2d70*/  @P1 FSEL R48, R48, R49, P0 ;  /* 0x0000003130301208 */ /* 0x000fc80000000000 */
        /* <DEDUP_REMOVED lines=26> */
[----:B------:R-:W-:Y:S02]  /*2f20*/  @P1 FSEL R48, R48, R59, P0 ;  /* 0x0000003b30301208 */ /* 0x000fe40000000000 */
[C---:B------:R-:W-:Y:S02]  /*2f30*/  FSETP.GT.AND P1, PT, R55.reuse, R37, PT ;  /* 0x000000253700720b */ /* 0x040fe40003f24000 */
[C---:B------:R-:W-:Y:S02]  /*2f40*/  FSETP.GEU.AND P4, PT, R48.reuse, R54, PT ;  /* 0x000000363000720b */ /* 0x040fe40003f8e000 */
[----:B------:R-:W-:Y:S02]  /*2f50*/  FSETP.NAN.AND P0, PT, R48, R48, PT ;  /* 0x000000303000720b */ /* 0x000fe40003f08000 */
[----:B------:R-:W-:Y:S02]  /*2f60*/  FSEL R55, R55, R0, P1 ;  /* 0x0000000037377208 */ /* 0x000fe40000800000 */
[----:B0-----:R-:W-:-:S02]  /*2f70*/  SHF.R.U32.HI R0, RZ, 0x3, R12 ;  /* 0x00000003ff007819 */ /* 0x001fc4000001160c */
[C---:B------:R-:W-:Y:S02]  /*2f80*/  FSETP.GT.AND P1, PT, R55.reuse, R56, PT ;  /* 0x000000383700720b */ /* 0x040fe40003f24000 */
[----:B------:R-:W-:-:S03]  /*2f90*/  FSETP.NAN.AND P3, PT, R55, R55, PT ;  /* 0x000000373700720b */ /* 0x000fc60003f68000 */
[----:B------:R-:W-:-:S04]  /*2fa0*/  @P4 FSEL R48, R48, R54, P0 ;  /* 0x0000003630304208 */ /* 0x000fc80000000000 */
[C---:B------:R-:W-:Y:S02]  /*2fb0*/  FSETP.GEU.AND P4, PT, R48.reuse, R58, PT ;  /* 0x0000003a3000720b */ /* 0x040fe40003f8e000 */
[----:B------:R-:W-:Y:S02]  /*2fc0*/  FSETP.NAN.AND P0, PT, R48, R48, PT ;  /* 0x000000303000720b */ /* 0x000fe40003f08000 */
[----:B------:R-:W-:-:S04]  /*2fd0*/  @!P1 FSEL R55, R55, R56, P3 ;  /* 0x0000003837379208 */ /* 0x000fc80001800000 */
        /* <DEDUP_REMOVED lines=9> */
[----:B------:R-:W-:Y:S01]  /*3070*/  FSETP.NAN.AND P0, PT, R48, R48, PT ;  /* 0x000000303000720b */ /* 0x000fe20003f08000 */
[----:B------:R-:W0:Y:S03]  /*3080*/  SHFL.BFLY PT, R5, R48, 0x10, 0x1f ;  /* 0x0e001f0030057f89 */ /* 0x000e2600000e0000 */
[----:B------:R-:W-:-:S04]  /*3090*/  @!P1 FSEL R55, R55, R47, P3 ;  /* 0x0000002f37379208 */ /* 0x000fc80001800000 */
[----:B------:R-:W-:Y:S02]  /*30a0*/  FSETP.GT.AND P1, PT, R55, R41, PT ;  /* 0x000000293700720b */ /* 0x000fe40003f24000 */
[----:B0-----:R-:W-:-:S04]  /*30b0*/  FSETP.GEU.AND P3, PT, R48, R5, PT ;  /* 0x000000053000720b */ /* 0x001fc80003f6e000 */
[----:B------:R-:W-:Y:S02]  /*30c0*/  @!P0 FSEL R48, R48, R5, !P3 ;  /* 0x0000000530308208 */ /* 0x000fe40005800000 */
[----:B------:R-:W-:-:S03]  /*30d0*/  FSETP.NAN.AND P0, PT, R55, R55, PT ;  /* 0x000000373700720b */ /* 0x000fc60003f08000 */
[----:B------:R-:W0:Y:S02]  /*30e0*/  SHFL.BFLY PT, R5, R48, 0x8, 0x1f ;  /* 0x0d001f0030057f89 */ /* 0x000e2400000e0000 */
[----:B------:R-:W-:-:S04]  /*30f0*/  @!P1 FSEL R55, R55, R41, P0 ;  /* 0x0000002937379208 */ /* 0x000fc80000000000 */
[C---:B------:R-:W-:Y:S02]  /*3100*/  FSETP.GT.AND P0, PT, R55.reuse, R46, PT ;  /* 0x0000002e3700720b */ /* 0x040fe40003f04000 */
[----:B------:R-:W-:-:S11]  /*3110*/  FSETP.NAN.AND P1, PT, R55, R55, PT ;  /* 0x000000373700720b */ /* 0x000fd60003f28000 */
[----:B------:R-:W-:Y:S02]  /*3120*/  @!P0 FSEL R55, R55, R46, P1 ;  /* 0x0000002e37378208 */ /* 0x000fe40000800000 */
[C---:B------:R-:W-:Y:S02]  /*3130*/  FSETP.NAN.AND P0, PT, R48.reuse, R48, PT ;  /* 0x000000303000720b */ /* 0x040fe40003f08000 */
[C---:B------:R-:W-:Y:S02]  /*3140*/  FSETP.GT.AND P1, PT, R55.reuse, R35, PT ;  /* 0x000000233700720b */ /* 0x040fe40003f24000 */
[----:B0-----:R-:W-:Y:S02]  /*3150*/  FSETP.GEU.AND P4, PT, R48, R5, PT ;  /* 0x000000053000720b */ /* 0x001fe40003f8e000 */
[----:B------:R-:W-:-:S09]  /*3160*/  FSETP.NAN.AND P3, PT, R55, R55, PT ;  /* 0x000000373700720b */ /* 0x000fd20003f68000 */
[----:B------:R-:W-:Y:S02]  /*3170*/  @!P1 FSEL R55, R55, R35, P3 ;  /* 0x0000002337379208 */ /* 0x000fe40001800000 */
[----:B------:R-:W-:Y:S02]  /*3180*/  @P4 FSEL R48, R48, R5, P0 ;  /* 0x0000000530304208 */ /* 0x000fe40000000000 */
[C---:B------:R-:W-:Y:S02]  /*3190*/  FSETP.GT.AND P0, PT, R55.reuse, R45, PT ;  /* 0x0000002d3700720b */ /* 0x040fe40003f04000 */
[C---:B------:R-:W-:Y:S01]  /*31a0*/  FSETP.NAN.AND P1, PT, R55.reuse, R55, PT ;  /* 0x000000373700720b */ /* 0x040fe20003f28000 */
[----:B------:R-:W0:Y:S10]  /*31b0*/  SHFL.BFLY PT, R5, R48, 0x4, 0x1f ;  /* 0x0c801f0030057f89 */ /* 0x000e3400000e0000 */
[----:B------:R-:W-:-:S04]  /*31c0*/  @!P0 FSEL R55, R55, R45, P1 ;  /* 0x0000002d37378208 */ /* 0x000fc80000800000 */
[C---:B------:R-:W-:Y:S02]  /*31d0*/  FSETP.GT.AND P0, PT, R55.reuse, R34, PT ;  /* 0x000000223700720b */ /* 0x040fe40003f04000 */
[----:B------:R-:W-:Y:S02]  /*31e0*/  FSETP.NAN.AND P1, PT, R55, R55, PT ;  /* 0x000000373700720b */ /* 0x000fe40003f28000 */
[----:B0-----:R-:W-:-:S09]  /*31f0*/  FSETP.GEU.AND P3, PT, R48, R5, PT ;  /* 0x000000053000720b */ /* 0x001fd20003f6e000 */
[----:B------:R-:W-:Y:S02]  /*3200*/  @!P0 FSEL R55, R55, R34, P1 ;  /* 0x0000002237378208 */ /* 0x000fe40000800000 */
[C---:B------:R-:W-:Y:S02]  /*3210*/  FSETP.NAN.AND P0, PT, R48.reuse, R48, PT ;  /* 0x000000303000720b */ /* 0x040fe40003f08000 */
[C---:B------:R-:W-:Y:S02]  /*3220*/  FSETP.GT.AND P1, PT, R55.reuse, R44, PT ;  /* 0x0000002c3700720b */ /* 0x040fe40003f24000 */
[----:B------:R-:W-:Y:S02]  /*3230*/  @P3 FSEL R48, R48, R5, P0 ;  /* 0x0000000530303208 */ /* 0x000fe40000000000 */
[----:B------:R-:W-:-:S03]  /*3240*/  FSETP.NAN.AND P0, PT, R55, R55, PT ;  /* 0x000000373700720b */ /* 0x000fc60003f08000 */
[----:B------:R-:W0:Y:S06]  /*3250*/  SHFL.BFLY PT, R5, R48, 0x2, 0x1f ;  /* 0x0c401f0030057f89 */ /* 0x000e2c00000e0000 */
        /* <DEDUP_REMOVED lines=11> */
[----:B------:R-:W-:Y:S01]  /*3310*/  FSETP.NAN.AND P1, PT, R55, R55, PT ;  /* 0x000000373700720b */ /* 0x000fe20003f28000 */
[----:B------:R-:W0:Y:S01]  /*3320*/  SHFL.BFLY PT, R5, R48, 0x1, 0x1f ;  /* 0x0c201f0030057f89 */ /* 0x000e2200000e0000 */
[----:B------:R-:W-:-:S09]  /*3330*/  FSETP.NAN.AND P4, PT, R48, R48, PT ;  /* 0x000000303000720b */ /* 0x000fd20003f88000 */
[----:B------:R-:W-:-:S04]  /*3340*/  @!P0 FSEL R55, R55, R39, P1 ;  /* 0x0000002737378208 */ /* 0x000fc80000800000 */
[C---:B------:R-:W-:Y:S02]  /*3350*/  FSETP.GT.AND P1, PT, R55.reuse, R42, PT ;  /* 0x0000002a3700720b */ /* 0x040fe40003f24000 */
[----:B------:R-:W-:Y:S02]  /*3360*/  FSETP.NAN.AND P3, PT, R55, R55, PT ;  /* 0x000000373700720b */ /* 0x000fe40003f68000 */
[----:B0-----:R-:W-:-:S09]  /*3370*/  FSETP.GEU.AND P0, PT, R48, R5, PT ;  /* 0x000000053000720b */ /* 0x001fd20003f0e000 */
[----:B------:R-:W-:Y:S02]  /*3380*/  @!P1 FSEL R55, R55, R42, P3 ;  /* 0x0000002a37379208 */ /* 0x000fe40001800000 */
[C---:B------:R-:W-:Y:S02]  /*3390*/  LOP3.LUT P1, RZ, R12.reuse, 0x1f, RZ, 0xc0, !PT ;  /* 0x0000001f0cff7812 */ /* 0x040fe4000782c0ff */
[----:B------:R-:W-:Y:S02]  /*33a0*/  ISETP.GE.AND P3, PT, R12, 0x10, PT ;  /* 0x000000100c00780c */ /* 0x000fe40003f66270 */
[----:B------:R-:W-:Y:S02]  /*33b0*/  FSETP.GT.AND P5, PT, R55, R38, PT ;  /* 0x000000263700720b */ /* 0x000fe40003fa4000 */
[----:B------:R-:W-:Y:S02]  /*33c0*/  @P0 SEL R48, R48, R5, P4 ;  /* 0x0000000530300207 */ /* 0x000fe40002000000 */
[----:B------:R-:W-:-:S02]  /*33d0*/  LOP3.LUT R5, R4, 0x1c, R0, 0xf8, !PT ;  /* 0x0000001c04057812 */ /* 0x000fc400078ef800 */
[----:B------:R-:W-:-:S03]  /*33e0*/  FSETP.NAN.AND P0, PT, R55, R55, PT ;  /* 0x000000373700720b */ /* 0x000fc60003f08000 */
[----:B------:R-:W-:Y:S04]  /*33f0*/  @!P1 STS [R5], R48 ;  /* 0x0000003005009388 */ /* 0x000fe80000000800 */
[----:B------:R-:W-:Y:S01]  /*3400*/  @!P5 FSEL R55, R55, R38, P0 ;  /* 0x000000263737d208 */ /* 0x000fe20000000000 */
[----:B------:R-:W-:Y:S03]  /*3410*/  BAR.SYNC.DEFER_BLOCKING 0x0 ;  /* 0x0000000000007b1d */ /* 0x000fe60000010000 */
[----:B------:R-:W-:-:S03]  /*3420*/  FSETP.NAN.AND P4, PT, R55, R55, PT ;  /* 0x000000373700720b */ /* 0x000fc60003f88000 */
[----:B------:R-:W0:Y:S04]  /*3430*/  SHFL.BFLY PT, R0, R55, 0x10, 0x1f ;  /* 0x0e001f0037007f89 */ /* 0x000e2800000e0000 */
[----:B------:R-:W-:Y:S01]  /*3440*/  @!P3 LDS R6, [R12.X4] ;  /* 0x000000000c06b984 */ /* 0x000fe20000004800 */
[----:B0-----:R-:W-:-:S05]  /*3450*/  FSETP.GT.AND P0, PT, R55, R0, PT ;  /* 0x000000003700720b */ /* 0x001fca0003f04000 */
[----:B------:R-:W-:-:S05]  /*3460*/  @!P4 FSEL R55, R55, R0, P0 ;  /* 0x000000003737c208 */ /* 0x000fca0000000000 */
[----:B------:R-:W0:Y:S02]  /*3470*/  SHFL.BFLY PT, R0, R55, 0x8, 0x1f ;  /* 0x0d001f0037007f89 */ /* 0x000e2400000e0000 */
[----:B0-----:R-:W-:Y:S02]  /*3480*/  FSETP.GT.AND P4, PT, R55, R0, PT ;  /* 0x000000003700720b */ /* 0x001fe40003f84000 */
[----:B------:R-:W0:Y:S01]  /*3490*/  SHFL.BFLY PT, R7, R6, 0x4, 0x1f ;  /* 0x0c801f0006077f89 */ /* 0x000e2200000e0000 */
[C---:B------:R-:W-:Y:S02]  /*34a0*/  FSETP.NAN.AND P0, PT, R6.reuse, R6, PT ;  /* 0x000000060600720b */ /* 0x040fe40003f08000 */
[----:B0-----:R-:W-:-:S04]  /*34b0*/  FSETP.GEU.AND P5, PT, R6, R7, PT ;  /* 0x000000070600720b */ /* 0x001fc80003fae000 */
[C---:B------:R-:W-:Y:S02]  /*34c0*/  FSEL R7, R6.reuse, R7, !P5 ;  /* 0x0000000706077208 */ /* 0x040fe40006800000 */
[C---:B------:R-:W-:Y:S02]  /*34d0*/  FSETP.NAN.AND P5, PT, R55.reuse, R55, PT ;  /* 0x000000373700720b */ /* 0x040fe40003fa8000 */
[----:B------:R-:W-:Y:S02]  /*34e0*/  FSEL R7, R6, R7, P0 ;  /* 0x0000000706077208 */ /* 0x000fe40000000000 */
[----:B------:R-:W-:Y:S02]  /*34f0*/  @!P4 FSEL R55, R55, R0, P5 ;  /* 0x000000003737c208 */ /* 0x000fe40002800000 */
[----:B------:R-:W-:Y:S01]  /*3500*/  FSETP.NAN.AND P0, PT, R7, R7, PT ;  /* 0x000000070700720b */ /* 0x000fe20003f08000 */
[----:B------:R-:W0:Y:S01]  /*3510*/  SHFL.BFLY PT, R0, R7, 0x2, 0x1f ;  /* 0x0c401f0007007f89 */ /* 0x000e2200000e0000 */
[----:B------:R-:W-:-:S03]  /*3520*/  FSETP.NAN.AND P5, PT, R55, R55, PT ;  /* 0x000000373700720b */ /* 0x000fc60003fa8000 */
[----:B------:R-:W1:Y:S01]  /*3530*/  SHFL.BFLY PT, R8, R55, 0x4, 0x1f ;  /* 0x0c801f0037087f89 */ /* 0x000e6200000e0000 */
[----:B0-----:R-:W-:Y:S02]  /*3540*/  FSETP.GEU.AND P6, PT, R7, R0, PT ;  /* 0x000000000700720b */ /* 0x001fe40003fce000 */
[----:B-1----:R-:W-:-:S11]  /*3550*/  FSETP.GT.AND P4, PT, R55, R8, PT ;  /* 0x000000083700720b */ /* 0x002fd60003f84000 */
[----:B------:R-:W-:Y:S02]  /*3560*/  @P6 FSEL R7, R7, R0, P0 ;  /* 0x0000000007076208 */ /* 0x000fe40000000000 */
[C---:B------:R-:W-:Y:S02]  /*3570*/  LOP3.LUT P0, RZ, R12.reuse, 0x7, RZ, 0xc0, !PT ;  /* 0x000000070cff7812 */ /* 0x040fe4000780c0ff */
[----:B------:R-:W-:Y:S01]  /*3580*/  @!P4 FSEL R55, R55, R8, P5 ;  /* 0x000000083737c208 */ /* 0x000fe20002800000 */
[----:B------:R-:W0:Y:S01]  /*3590*/  SHFL.BFLY PT, R0, R7, 0x1, 0x1f ;  /* 0x0c201f0007007f89 */ /* 0x000e2200000e0000 */
[----:B------:R-:W-:Y:S02]  /*35a0*/  ISETP.LT.AND P0, PT, R12, 0x10, !P0 ;  /* 0x000000100c00780c */ /* 0x000fe40004701270 */
[C---:B------:R-:W-:Y:S01]  /*35b0*/  FSETP.NAN.AND P6, PT, R7.reuse, R7, PT ;  /* 0x000000070700720b */ /* 0x040fe20003fc8000 */
[----:B------:R-:W1:Y:S01]  /*35c0*/  SHFL.BFLY PT, R6, R55, 0x2, 0x1f ;  /* 0x0c401f0037067f89 */ /* 0x000e6200000e0000 */
[----:B0-----:R-:W-:-:S02]  /*35d0*/  FSETP.GEU.AND P5, PT, R7, R0, PT ;  /* 0x000000000700720b */ /* 0x001fc40003fae000 */
[----:B-1----:R-:W-:-:S11]  /*35e0*/  FSETP.GT.AND P4, PT, R55, R6, PT ;  /* 0x000000063700720b */ /* 0x002fd60003f84000 */
[----:B------:R-:W-:Y:S02]  /*35f0*/  @P5 SEL R7, R7, R0, P6 ;  /* 0x0000000007075207 */ /* 0x000fe40003000000 */
[C---:B------:R-:W-:Y:S02]  /*3600*/  FSETP.NAN.AND P5, PT, R55.reuse, R55, PT ;  /* 0x000000373700720b */ /* 0x040fe40003fa8000 */
[----:B------:R-:W-:Y:S01]  /*3610*/  LOP3.LUT R0, R12, 0x1, RZ, 0xc0, !PT ;  /* 0x000000010c007812 */ /* 0x000fe200078ec0ff */
[----:B------:R-:W-:Y:S01]  /*3620*/  @P0 STS [R12.X4], R7 ;  /* 0x000000070c000388 */ /* 0x000fe20000004800 */
[----:B------:R-:W-:-:S03]  /*3630*/  @!P4 FSEL R55, R55, R6, P5 ;  /* 0x000000063737c208 */ /* 0x000fc60002800000 */
[----:B------:R-:W-:Y:S01]  /*3640*/  BAR.SYNC.DEFER_BLOCKING 0x0 ;  /* 0x0000000000007b1d */ /* 0x000fe20000010000 */
[----:B------:R-:W-:-:S05]  /*3650*/  FSETP.NAN.AND P5, PT, R55, R55, PT ;  /* 0x000000373700720b */ /* 0x000fca0003fa8000 */
[----:B------:R-:W0:Y:S04]  /*3660*/  SHFL.BFLY PT, R8, R55, 0x1, 0x1f ;  /* 0x0c201f0037087f89 */ /* 0x000e2800000e0000 */
[----:B------:R-:W1:Y:S04]  /*3670*/  LDS R6, [R4] ;  /* 0x0000000004067984 */ /* 0x000e680000000800 */
[----:B------:R-:W-:Y:S01]  /*3680*/  BAR.SYNC.DEFER_BLOCKING 0x0 ;  /* 0x0000000000007b1d */ /* 0x000fe20000010000 */
[----:B0-----:R-:W-:-:S13]  /*3690*/  FSETP.GT.AND P4, PT, R55, R8, PT ;  /* 0x000000083700720b */ /* 0x001fda0003f84000 */
[----:B------:R-:W-:Y:S01]  /*36a0*/  @!P4 SEL R55, R55, R8, P5 ;  /* 0x000000083737c207 */ /* 0x000fe20002800000 */
[----:B-1----:R-:W-:Y:S04]  /*36b0*/  STS [R9], R6 ;  /* 0x0000000609007388 */ /* 0x002fe80000000800 */
[----:B------:R-:W-:Y:S06]  /*36c0*/  BAR.SYNC.DEFER_BLOCKING 0x0 ;  /* 0x0000000000007b1d */ /* 0x000fec0000010000 */
[----:B------:R-:W-:Y:S04]  /*36d0*/  LDS R7, [R0.X4] ;  /* 0x0000000000077984 */ /* 0x000fe80000004800 */
[----:B------:R-:W-:Y:S06]  /*36e0*/  BAR.SYNC.DEFER_BLOCKING 0x0 ;  /* 0x0000000000007b1d */ /* 0x000fec0000010000 */
[----:B------:R-:W-:Y:S04]  /*36f0*/  @!P1 STS [R5], R55 ;  /* 0x0000003705009388 */ /* 0x000fe80000000800 */
[----:B------:R-:W-:Y:S06]  /*3700*/  BAR.SYNC.DEFER_BLOCKING 0x0 ;  /* 0x0000000000007b1d */ /* 0x000fec0000010000 */
[----:B------:R-:W0:Y:S04]  /*3710*/  @!P3 LDS R10, [R12.X4] ;  /* 0x000000000c0ab984 */ /* 0x000e280000004800 */
[----:B0-----:R-:W0:Y:S01]  /*3720*/  SHFL.BFLY PT, R11, R10, 0x4, 0x1f ;  /* 0x0c801f000a0b7f89 */ /* 0x001e2200000e0000 */
[----:B------:R-:W-:-:S02]  /*3730*/  FSETP.NAN.AND P3, PT, R10, R10, PT ;  /* 0x0000000a0a00720b */ /* 0x000fc40003f68000 */
[----:B0-----:R-:W-:-:S04]  /*3740*/  FSETP.GT.AND P1, PT, R10, R11, PT ;  /* 0x0000000b0a00720b */ /* 0x001fc80003f24000 */
[----:B------:R-:W-:-:S04]  /*3750*/  FSEL R11, R10, R11, P1 ;  /* 0x0000000b0a0b7208 */ /* 0x000fc80000800000 */
[----:B------:R-:W-:-:S04]  /*3760*/  FSEL R11, R10, R11, P3 ;  /* 0x0000000b0a0b7208 */ /* 0x000fc80001800000 */
[C---:B------:R-:W-:Y:S01]  /*3770*/  FSETP.NAN.AND P3, PT, R11.reuse, R11, PT ;  /* 0x0000000b0b00720b */ /* 0x040fe20003f68000 */
[----:B------:R-:W0:Y:S02]  /*3780*/  SHFL.BFLY PT, R8, R11, 0x2, 0x1f ;  /* 0x0c401f000b087f89 */ /* 0x000e2400000e0000 */
[----:B0-----:R-:W-:-:S13]  /*3790*/  FSETP.GT.AND P1, PT, R11, R8, PT ;  /* 0x000000080b00720b */ /* 0x001fda0003f24000 */
[----:B------:R-:W-:-:S04]  /*37a0*/  @!P1 FSEL R11, R11, R8, P3 ;  /* 0x000000080b0b9208 */ /* 0x000fc80001800000 */
[C---:B------:R-:W-:Y:S01]  /*37b0*/  FSETP.NAN.AND P3, PT, R11.reuse, R11, PT ;  /* 0x0000000b0b00720b */ /* 0x040fe20003f68000 */
[----:B------:R-:W0:Y:S02]  /*37c0*/  SHFL.BFLY PT, R8, R11, 0x1, 0x1f ;  /* 0x0c201f000b087f89 */ /* 0x000e2400000e0000 */
[----:B0-----:R-:W-:-:S13]  /*37d0*/  FSETP.GT.AND P1, PT, R11, R8, PT ;  /* 0x000000080b00720b */ /* 0x001fda0003f24000 */
[----:B------:R-:W-:-:S05]  /*37e0*/  @!P1 SEL R11, R11, R8, P3 ;  /* 0x000000080b0b9207 */ /* 0x000fca0001800000 */
[----:B------:R-:W-:Y:S04]  /*37f0*/  @P0 STS [R12.X4], R11 ;  /* 0x0000000b0c000388 */ /* 0x000fe80000004800 */
[----:B------:R-:W-:Y:S01]  /*3800*/  BAR.SYNC.DEFER_BLOCKING 0x0 ;  /* 0x0000000000007b1d */ /* 0x000fe20000010000 */
[----:B------:R-:W-:-:S04]  /*3810*/  FSETP.GE.AND P0, PT, R6, RZ, PT ;  /* 0x000000ff0600720b */ /* 0x000fc80003f06000 */
[----:B------:R-:W-:-:S05]  /*3820*/  FSEL R6, R6, RZ, !P0 ;  /* 0x000000ff06067208 */ /* 0x000fca0004000000 */
[----:B------:R-:W-:-:S05]  /*3830*/  FADD R6, RZ, -R6 ;  /* 0x80000006ff067221 */ /* 0x000fca0000000000 */
[----:B------:R-:W-:Y:S01]  /*3840*/  FSETP.NAN.AND P1, PT, R6, R6, PT ;  /* 0x000000060600720b */ /* 0x000fe20003f28000 */
[----:B------:R-:W0:Y:S04]  /*3850*/  LDS R4, [R4] ;  /* 0x0000000004047984 */ /* 0x000e280000000800 */
[----:B------:R-:W-:Y:S06]  /*3860*/  BAR.SYNC.DEFER_BLOCKING 0x0 ;  /* 0x0000000000007b1d */ /* 0x000fec0000010000 */
[----:B0-----:R0:W-:Y:S04]  /*3870*/  STS [R9], R4 ;  /* 0x0000000409007388 */ /* 0x0011e80000000800 */
[----:B------:R-:W-:Y:S01]  /*3880*/  BAR.SYNC.DEFER_BLOCKING 0x0 ;  /* 0x0000000000007b1d */ /* 0x000fe20000010000 */
[----:B------:R-:W-:-:S04]  /*3890*/  FSETP.GTU.AND P0, PT, R4, RZ, PT ;  /* 0x000000ff0400720b */ /* 0x000fc80003f0c000 */
[----:B------:R-:W-:Y:S02]  /*38a0*/  FSEL R5, R4, RZ, P0 ;  /* 0x000000ff04057208 */ /* 0x000fe40000000000 */
[----:B0-----:R-:W-:Y:S02]  /*38b0*/  MOV R9, 0x2 ;  /* 0x0000000200097802 */ /* 0x001fe40000000f00 */
[----:B------:R-:W-:-:S04]  /*38c0*/  FSETP.GT.AND P0, PT, R6, R5, PT ;  /* 0x000000050600720b */ /* 0x000fc80003f04000 */
[----:B------:R-:W-:-:S05]  /*38d0*/  @!P1 FSEL R6, R6, R5, P0 ;  /* 0x0000000506069208 */ /* 0x000fca0000000000 */
[----:B------:R-:W-:Y:S01]  /*38e0*/  FMUL R8, R6, 0.0078740157186985015869 ;  /* 0x3c01020406087820 */ /* 0x000fe20000400000 */
[----:B------:R-:W-:-:S04]  /*38f0*/  IMAD.SHL.U32 R6, R30, 0x2, RZ ;  /* 0x000000021e067824 */ /* 0x000fc800078e00ff */
[C---:B------:R-:W-:Y:S01]  /*3900*/  FSETP.GT.AND P0, PT, R8.reuse, 9.9999997473787516356e-06, PT ;  /* 0x3727c5ac0800780b */ /* 0x040fe20003f04000 */
[----:B------:R-:W0:Y:S01]  /*3910*/  LDS R0, [R0.X4] ;  /* 0x0000000000007984 */ /* 0x000e220000004800 */
[----:B------:R-:W-:Y:S02]  /*3920*/  FSETP.NAN.AND P1, PT, R8, R8, PT ;  /* 0x000000080800720b */ /* 0x000fe40003f28000 */
[----:B------:R-:W-:-:S05]  /*3930*/  LOP3.LUT R6, R6, 0x1, R12, 0xf8, !PT ;  /* 0x0000000106067812 */ /* 0x000fca00078ef80c */
[----:B------:R-:W-:-:S04]  /*3940*/  IMAD.WIDE R4, R6, R9, c[0x0][0x170] ;  /* 0x00005c0006047625 */ /* 0x000fc800078e0209 */
[----:B------:R-:W-:Y:S02]  /*3950*/  @!P0 FSEL R8, R8, 9.9999997473787516356e-06, P1 ;  /* 0x3727c5ac08088808 */ /* 0x000fe40000800000 */
[----:B------:R-:W-:Y:S02]  /*3960*/  LOP3.LUT P0, RZ, R12, 0x1fe, RZ, 0xc0, !PT ;  /* 0x000001fe0cff7812 */ /* 0x000fe4000780c0ff */
[C---:B------:R-:W-:Y:S02]  /*3970*/  FSETP.GT.AND P1, PT, |R8|.reuse, 8.50705917302346158658e+37, PT ;  /* 0x7e8000000800780b */ /* 0x040fe40003f24200 */
[----:B------:R-:W-:Y:S02]  /*3980*/  FSETP.GEU.AND P3, PT, |R8|, 1.175494350822287508e-38, PT ;  /* 0x008000000800780b */ /* 0x000fe40003f6e200 */
[----:B------:R-:W-:-:S09]  /*3990*/  ISETP.LT.AND P0, PT, R6, 0x1010, !P0 ;  /* 0x000010100600780c */ /* 0x000fd20004701270 */
[----:B------:R-:W-:-:S04]  /*39a0*/  @P1 FMUL R8, R8, 0.25 ;  /* 0x3e80000008081820 */ /* 0x000fc80000400000 */
[----:B------:R-:W-:-:S06]  /*39b0*/  @!P3 FMUL R8, R8, 16777216 ;  /* 0x4b8000000808b820 */ /* 0x000fcc0000400000 */
[----:B------:R-:W1:Y:S01]  /*39c0*/  MUFU.RCP R8, R8 ;  /* 0x0000000800087308 */ /* 0x000e620000001000 */
[----:B0-----:R-:W-:Y:S01]  /*39d0*/  F2FP.BF16.PACK_AB R0, R0, R7 ;  /* 0x000000070000723e */ /* 0x001fe200000010ff */
[----:B------:R-:W-:-:S03]  /*39e0*/  IMAD.WIDE R6, R6, R9, c[0x0][0x178] ;  /* 0x00005e0006067625 */ /* 0x000fc600078e0209 */
[----:B------:R-:W-:Y:S01]  /*39f0*/  PRMT R10, R0, 0x7632, R10 ;  /* 0x00007632000a7816 */ /* 0x000fe2000000000a */
[----:B------:R0:W-:Y:S01]  /*3a00*/  @P0 STG.E.U16 [R4.64], R0 ;  /* 0x0000000004000986 */ /* 0x0001e2000c101504 */
[----:B------:R-:W-:-:S03]  /*3a10*/  IMAD.MOV.U32 R9, RZ, RZ, 0x3f800000 ;  /* 0x3f800000ff097424 */ /* 0x000fc600078e00ff */
[----:B------:R0:W-:Y:S02]  /*3a20*/  @P0 STG.E.U16 [R6.64], R10 ;  /* 0x0000000a06000986 */ /* 0x0001e4000c101504 */
[----:B------:R-:W-:-:S05]  /*3a30*/  FSEL R9, R9, 0.25, !P1 ;  /* 0x3e80000009097808 */ /* 0x000fca0004800000 */
[----:B------:R-:W-:-:S04]  /*3a40*/  @!P3 FMUL R9, R9, 16777216 ;  /* 0x4b8000000909b820 */ /* 0x000fc80000400000 */
[----:B-1----:R-:W-:Y:S01]  /*3a50*/  FMUL R30, R8, R9 ;  /* 0x00000009081e7220 */ /* 0x002fe20000400000 */
.L_x_92:
[--C-:B0-----:R-:W-:Y:S01]  /*3a60*/  IADD3 R0, P1, P3, R28, 0x1000, R33.reuse ;  /* 0x000010001c007810 */ /* 0x101fe20007b3e021 */
[----:B------:R-:W-:Y:S01]  /*3a70*/  IMAD.IADD R40, R3, 0x1, R33 ;  /* 0x0000000103287824 */ /* 0x000fe200078e0221 */
[----:B------:R-:W-:Y:S01]  /*3a80*/  MOV R41, 0x4 ;  /* 0x0000000400297802 */ /* 0x000fe20000000f00 */
        /* <DEDUP_REMOVED lines=23> */
[----:B------:R-:W-:Y:S01]  /*3c00*/  CS2R R12, SRZ ;  /* 0x00000000000c7805 */ /* 0x000fe2000001ff00 */
        /* <DEDUP_REMOVED lines=9> */
[----:B0-----:R-:W-:Y:S01]  /*3ca0*/  CS2R R4, SRZ ;  /* 0x0000000000047805 */ /* 0x001fe2000001ff00 */
[----:B-1----:R-:W-:Y:S01]  /*3cb0*/  CS2R R6, SRZ ;  /* 0x0000000000067805 */ /* 0x002fe2000001ff00 */
        /* <DEDUP_REMOVED lines=13> */
[----:B------:R-:W4:Y:S01]  /*3d90*/  @P4 MUFU.EX2 R42, R42 ;  /* 0x0000002a002a4308 */ /* 0x000f220000000800 */
[----:B------:R-:W-:-:S04]  /*3da0*/  FMUL R0, R25, R25 ;  /* 0x0000001919007220 */ /* 0x000fc80000400000 */
[----:B------:R-:W-:Y:S01]  /*3db0*/  FMUL R0, R0, R25 ;  /* 0x0000001900007220 */ /* 0x000fe20000400000 */
[----:B----4-:R-:W-:-:S06]  /*3dc0*/  @P4 FADD R34, R42, 1 ;  /* 0x3f8000002a224421 */ /* 0x010fcc0000000000 */
[----:B------:R-:W2:Y:S01]  /*3dd0*/  @P4 MUFU.RCP R34, R34 ;  /* 0x0000002200224308 */ /* 0x000ea20000001000 */
[----:B0-----:R-:W-:Y:S01]  /*3de0*/  FFMA R37, R0, 0.044714998453855514526, R25 ;  /* 0x3d37271300257823 */ /* 0x001fe20000000019 */
[----:B------:R-:W-:Y:S01]  /*3df0*/  @!P4 MOV R36, 0x3c80f082 ;  /* 0x3c80f0820024c802 */ /* 0x000fe20000000f00 */
[----:B------:R-:W-:Y:S01]  /*3e00*/  @!P4 FMUL R35, R43, R43 ;  /* 0x0000002b2b23c220 */ /* 0x000fe20000400000 */
[----:B-1----:R-:W-:Y:S01]  /*3e10*/  @P4 IMAD.MOV.U32 R39, RZ, RZ, 0x3f800000 ;  /* 0x3f800000ff274424 */ /* 0x002fe200078e00ff */
[----:B------:R-:W-:Y:S02]  /*3e20*/  FMUL R40, R37, 0.79788458347320556641 ;  /* 0x3f4c422a25287820 */ /* 0x000fe40000400000 */
[C---:B------:R-:W-:Y:S01]  /*3e30*/  @!P4 FFMA.FTZ R0, R35.reuse, R36, -0.052303962409496307373 ;  /* 0xbd563cae2300c423 */ /* 0x040fe20000010024 */
[----:B------:R-:W-:Y:S01]  /*3e40*/  @P4 FSETP.GE.AND P3, PT, R44, 9.010913848876953125, PT ;  /* 0x41102cb42c00480b */ /* 0x000fe20003f66000 */
[----:B------:R-:W-:Y:S01]  /*3e50*/  FADD.FTZ R41, |R40|, -RZ ;  /* 0x800000ff28297221 */ /* 0x000fe20000010200 */
[----:B--2---:R-:W-:Y:S01]  /*3e60*/  @P4 FFMA.FTZ R36, R34, -2, R39 ;  /* 0xc000000022244823 */ /* 0x004fe20000010027 */
[----:B------:R-:W-:-:S04]  /*3e70*/  @!P4 FFMA.FTZ R0, R35, R0, 0.1331529766321182251 ;  /* 0x3e0859412300c423 */ /* 0x000fc80000010000 */
[----:B------:R-:W-:Y:S02]  /*3e80*/  @P4 FSEL R36, R36, 1, !P3 ;  /* 0x3f80000024244808 */ /* 0x000fe40005800000 */
[----:B------:R-:W-:Y:S01]  /*3e90*/  FSETP.GE.AND P3, PT, R41, 0.60000002384185791016, PT ;  /* 0x3f19999a2900780b */ /* 0x000fe20003f66000 */
[----:B------:R-:W-:Y:S01]  /*3ea0*/  @!P4 FFMA.FTZ R0, R35, R0, -0.33332768082618713379 ;  /* 0xbeaaa9ed2300c423 */ /* 0x000fe20000010000 */
[----:B------:R-:W-:Y:S01]  /*3eb0*/  FMUL R37, R26, R26 ;  /* 0x0000001a1a257220 */ /* 0x000fe20000400000 */
[----:B------:R-:W-:Y:S01]  /*3ec0*/  @P4 LOP3.LUT R34, R36, 0x80000000, R43, 0xf8, !PT ;  /* 0x8000000024224812 */ /* 0x000fe200078ef82b */
[-C--:B------:R-:W-:Y:S01]  /*3ed0*/  FMUL R36, R27, R27.reuse ;  /* 0x0000001b1b247220 */ /* 0x080fe20000400000 */
[----:B------:R-:W-:Y:S01]  /*3ee0*/  @!P4 FFMA.FTZ R0, R35, R0, RZ ;  /* 0x000000002300c223 */ /* 0x000fe200000100ff */
[----:B------:R-:W-:Y:S01]  /*3ef0*/  FMUL R37, R37, R26 ;  /* 0x0000001a25257220 */ /* 0x000fe20000400000 */
[----:B---3--:R-:W-:Y:S01]  /*3f00*/  FMUL R39, R20, R20 ;  /* 0x0000001414277220 */ /* 0x008fe20000400000 */
[----:B------:R-:W-:Y:S01]  /*3f10*/  FMUL R38, R36, R27 ;  /* 0x0000001b24267220 */ /* 0x000fe20000400000 */
[----:B------:R-:W-:Y:S01]  /*3f20*/  @!P4 FFMA.FTZ R34, R43, R0, R43 ;  /* 0x000000002b22c223 */ /* 0x000fe2000001002b */
[----:B------:R-:W-:-:S03]  /*3f30*/  FFMA R37, R37, 0.044714998453855514526, R26 ;  /* 0x3d37271325257823 */ /* 0x000fc6000000001a */
        /* <DEDUP_REMOVED lines=11> */
.L_x_48:
[----:B------:R-:W-:Y:S01]  /*3ff0*/  MOV R0, 0x3c80f082 ;  /* 0x3c80f08200007802 */ /* 0x000fe20000000f00 */
[----:B------:R-:W-:-:S04]  /*4000*/  FMUL R35, R40, R40 ;  /* 0x0000002828237220 */ /* 0x000fc80000400000 */
[----:B------:R-:W-:-:S04]  /*4010*/  FFMA.FTZ R0, R35, R0, -0.052303962409496307373 ;  /* 0xbd563cae23007423 */ /* 0x000fc80000010000 */
[----:B------:R-:W-:-:S04]  /*4020*/  FFMA.FTZ R0, R35, R0, 0.1331529766321182251 ;  /* 0x3e08594123007423 */ /* 0x000fc80000010000 */
[----:B------:R-:W-:-:S04]  /*4030*/  FFMA.FTZ R0, R35, R0, -0.33332768082618713379 ;  /* 0xbeaaa9ed23007423 */ /* 0x000fc80000010000 */
[----:B------:R-:W-:-:S04]  /*4040*/  FFMA.FTZ R0, R35, R0, RZ ;  /* 0x0000000023007223 */ /* 0x000fc800000100ff */
[----:B------:R-:W-:Y:S02]  /*4050*/  FFMA.FTZ R35, R40, R0, R40 ;  /* 0x0000000028237223 */ /* 0x000fe40000010028 */
.L_x_49:
[----:B------:R-:W-:Y:S05]  /*4060*/  BSYNC B0 ;  /* 0x0000000000007941 */ /* 0x000fea0003800000 */
.L_x_47:
        /* <DEDUP_REMOVED lines=18> */
.L_x_51:
[----:B------:R-:W-:Y:S01]  /*4190*/  MOV R0, 0x3c80f082 ;  /* 0x3c80f08200007802 */ /* 0x000fe20000000f00 */
[----:B------:R-:W-:-:S04]  /*41a0*/  FMUL R37, R41, R41 ;  /* 0x0000002929257220 */ /* 0x000fc80000400000 */
[----:B------:R-:W-:-:S04]  /*41b0*/  FFMA.FTZ R0, R37, R0, -0.052303962409496307373 ;  /* 0xbd563cae25007423 */ /* 0x000fc80000010000 */
[----:B------:R-:W-:-:S04]  /*41c0*/  FFMA.FTZ R0, R37, R0, 0.1331529766321182251 ;  /* 0x3e08594125007423 */ /* 0x000fc80000010000 */
[----:B------:R-:W-:-:S04]  /*41d0*/  FFMA.FTZ R0, R37, R0, -0.33332768082618713379 ;  /* 0xbeaaa9ed25007423 */ /* 0x000fc80000010000 */
[----:B------:R-:W-:-:S04]  /*41e0*/  FFMA.FTZ R0, R37, R0, RZ ;  /* 0x0000000025007223 */ /* 0x000fc800000100ff */
[----:B------:R-:W-:Y:S02]  /*41f0*/  FFMA.FTZ R36, R41, R0, R41 ;  /* 0x0000000029247223 */ /* 0x000fe40000010029 */
.L_x_52:
[----:B------:R-:W-:Y:S05]  /*4200*/  BSYNC B0 ;  /* 0x0000000000007941 */ /* 0x000fea0003800000 */
.L_x_50:
        /* <DEDUP_REMOVED lines=18> */
.L_x_54:
[----:B------:R-:W-:Y:S01]  /*4330*/  MOV R0, 0x3c80f082 ;  /* 0x3c80f08200007802 */ /* 0x000fe20000000f00 */
[----:B------:R-:W-:-:S04]  /*4340*/  FMUL R37, R42, R42 ;  /* 0x0000002a2a257220 */ /* 0x000fc80000400000 */
[----:B------:R-:W-:-:S04]  /*4350*/  FFMA.FTZ R0, R37, R0, -0.052303962409496307373 ;  /* 0xbd563cae25007423 */ /* 0x000fc80000010000 */
[----:B------:R-:W-:-:S04]  /*4360*/  FFMA.FTZ R0, R37, R0, 0.1331529766321182251 ;  /* 0x3e08594125007423 */ /* 0x000fc80000010000 */
[----:B------:R-:W-:-:S04]  /*4370*/  FFMA.FTZ R0, R37, R0, -0.33332768082618713379 ;  /* 0xbeaaa9ed25007423 */ /* 0x000fc80000010000 */
[----:B------:R-:W-:-:S04]  /*4380*/  FFMA.FTZ R0, R37, R0, RZ ;  /* 0x0000000025007223 */ /* 0x000fc800000100ff */
[----:B------:R-:W-:Y:S02]  /*4390*/  FFMA.FTZ R37, R42, R0, R42 ;  /* 0x000000002a257223 */ /* 0x000fe4000001002a */
.L_x_55:
[----:B------:R-:W-:Y:S05]  /*43a0*/  BSYNC B0 ;  /* 0x0000000000007941 */ /* 0x000fea0003800000 */
.L_x_53:
        /* <DEDUP_REMOVED lines=18> */
.L_x_57:
[----:B------:R-:W-:Y:S01]  /*44d0*/  MOV R0, 0x3c80f082 ;  /* 0x3c80f08200007802 */ /* 0x000fe20000000f00 */
[----:B------:R-:W-:-:S04]  /*44e0*/  FMUL R39, R43, R43 ;  /* 0x0000002b2b277220 */ /* 0x000fc80000400000 */
[----:B------:R-:W-:-:S04]  /*44f0*/  FFMA.FTZ R0, R39, R0, -0.052303962409496307373 ;  /* 0xbd563cae27007423 */ /* 0x000fc80000010000 */
[----:B------:R-:W-:-:S04]  /*4500*/  FFMA.FTZ R0, R39, R0, 0.1331529766321182251 ;  /* 0x3e08594127007423 */ /* 0x000fc80000010000 */
[----:B------:R-:W-:-:S04]  /*4510*/  FFMA.FTZ R0, R39, R0, -0.33332768082618713379 ;  /* 0xbeaaa9ed27007423 */ /* 0x000fc80000010000 */
[----:B------:R-:W-:-:S04]  /*4520*/  FFMA.FTZ R0, R39, R0, RZ ;  /* 0x0000000027007223 */ /* 0x000fc800000100ff */
[----:B------:R-:W-:Y:S02]  /*4530*/  FFMA.FTZ R38, R43, R0, R43 ;  /* 0x000000002b267223 */ /* 0x000fe4000001002b */
.L_x_58:
[----:B------:R-:W-:Y:S05]  /*4540*/  BSYNC B0 ;  /* 0x0000000000007941 */ /* 0x000fea0003800000 */
.L_x_56:
        /* <DEDUP_REMOVED lines=18> */
.L_x_60:
[----:B------:R-:W-:Y:S01]  /*4670*/  MOV R0, 0x3c80f082 ;  /* 0x3c80f08200007802 */ /* 0x000fe20000000f00 */
[----:B------:R-:W-:-:S04]  /*4680*/  FMUL R39, R44, R44 ;  /* 0x0000002c2c277220 */ /* 0x000fc80000400000 */
[----:B------:R-:W-:-:S04]  /*4690*/  FFMA.FTZ R0, R39, R0, -0.052303962409496307373 ;  /* 0xbd563cae27007423 */ /* 0x000fc80000010000 */
[----:B------:R-:W-:-:S04]  /*46a0*/  FFMA.FTZ R0, R39, R0, 0.1331529766321182251 ;  /* 0x3e08594127007423 */ /* 0x000fc80000010000 */
[----:B------:R-:W-:-:S04]  /*46b0*/  FFMA.FTZ R0, R39, R0, -0.33332768082618713379 ;  /* 0xbeaaa9ed27007423 */ /* 0x000fc80000010000 */
[----:B------:R-:W-:-:S04]  /*46c0*/  FFMA.FTZ R0, R39, R0, RZ ;  /* 0x0000000027007223 */ /* 0x000fc800000100ff */
[----:B------:R-:W-:Y:S02]  /*46d0*/  FFMA.FTZ R39, R44, R0, R44 ;  /* 0x000000002c277223 */ /* 0x000fe4000001002c */
.L_x_61:
[----:B------:R-:W-:Y:S05]  /*46e0*/  BSYNC B0 ;  /* 0x0000000000007941 */ /* 0x000fea0003800000 */
.L_x_59:
        /* <DEDUP_REMOVED lines=18> */
.L_x_63:
[----:B------:R-:W-:Y:S01]  /*4810*/  MOV R0, 0x3c80f082 ;  /* 0x3c80f08200007802 */ /* 0x000fe20000000f00 */
[----:B------:R-:W-:-:S04]  /*4820*/  FMUL R41, R45, R45 ;  /* 0x0000002d2d297220 */ /* 0x000fc80000400000 */
[----:B------:R-:W-:-:S04]  /*4830*/  FFMA.FTZ R0, R41, R0, -0.052303962409496307373 ;  /* 0xbd563cae29007423 */ /* 0x000fc80000010000 */
[----:B------:R-:W-:-:S04]  /*4840*/  FFMA.FTZ R0, R41, R0, 0.1331529766321182251 ;  /* 0x3e08594129007423 */ /* 0x000fc80000010000 */
[----:B------:R-:W-:-:S04]  /*4850*/  FFMA.FTZ R0, R41, R0, -0.33332768082618713379 ;  /* 0xbeaaa9ed29007423 */ /* 0x000fc80000010000 */
[----:B------:R-:W-:-:S04]  /*4860*/  FFMA.FTZ R0, R41, R0, RZ ;  /* 0x0000000029007223 */ /* 0x000fc800000100ff */
[----:B------:R-:W-:Y:S02]  /*4870*/  FFMA.FTZ R40, R45, R0, R45 ;  /* 0x000000002d287223 */ /* 0x000fe4000001002d */
.L_x_64:
[----:B------:R-:W-:Y:S05]  /*4880*/  BSYNC B0 ;  /* 0x0000000000007941 */ /* 0x000fea0003800000 */
.L_x_62:
        /* <DEDUP_REMOVED lines=18> */
.L_x_66:
[----:B------:R-:W-:Y:S01]  /*49b0*/  MOV R0, 0x3c80f082 ;  /* 0x3c80f08200007802 */ /* 0x000fe20000000f00 */
[----:B------:R-:W-:-:S04]  /*49c0*/  FMUL R41, R46, R46 ;  /* 0x0000002e2e297220 */ /* 0x000fc80000400000 */
[----:B------:R-:W-:-:S04]  /*49d0*/  FFMA.FTZ R0, R41, R0, -0.052303962409496307373 ;  /* 0xbd563cae29007423 */ /* 0x000fc80000010000 */
[----:B------:R-:W-:-:S04]  /*49e0*/  FFMA.FTZ R0, R41, R0, 0.1331529766321182251 ;  /* 0x3e08594129007423 */ /* 0x000fc80000010000 */
[----:B------:R-:W-:-:S04]  /*49f0*/  FFMA.FTZ R0, R41, R0, -0.33332768082618713379 ;  /* 0xbeaaa9ed29007423 */ /* 0x000fc80000010000 */
[----:B------:R-:W-:-:S04]  /*4a00*/  FFMA.FTZ R0, R41, R0, RZ ;  /* 0x0000000029007223 */ /* 0x000fc800000100ff */
[----:B------:R-:W-:Y:S02]  /*4a10*/  FFMA.FTZ R41, R46, R0, R46 ;  /* 0x000000002e297223 */ /* 0x000fe4000001002e */
.L_x_67:
[----:B------:R-:W-:Y:S05]  /*4a20*/  BSYNC B0 ;  /* 0x0000000000007941 */ /* 0x000fea0003800000 */
.L_x_65:
        /* <DEDUP_REMOVED lines=18> */
.L_x_69:
[----:B------:R-:W-:Y:S01]  /*4b50*/  MOV R0, 0x3c80f082 ;  /* 0x3c80f08200007802 */ /* 0x000fe20000000f00 */
[----:B------:R-:W-:-:S04]  /*4b60*/  FMUL R43, R47, R47 ;  /* 0x0000002f2f2b7220 */ /* 0x000fc80000400000 */
[----:B------:R-:W-:-:S04]  /*4b70*/  FFMA.FTZ R0, R43, R0, -0.052303962409496307373 ;  /* 0xbd563cae2b007423 */ /* 0x000fc80000010000 */
[----:B------:R-:W-:-:S04]  /*4b80*/  FFMA.FTZ R0, R43, R0, 0.1331529766321182251 ;  /* 0x3e0859412b007423 */ /* 0x000fc80000010000 */
[----:B------:R-:W-:-:S04]  /*4b90*/  FFMA.FTZ R0, R43, R0, -0.33332768082618713379 ;  /* 0xbeaaa9ed2b007423 */ /* 0x000fc80000010000 */
[----:B------:R-:W-:-:S04]  /*4ba0*/  FFMA.FTZ R0, R43, R0, RZ ;  /* 0x000000002b007223 */ /* 0x000fc800000100ff */
[----:B------:R-:W-:Y:S02]  /*4bb0*/  FFMA.FTZ R42, R47, R0, R47 ;  /* 0x000000002f2a7223 */ /* 0x000fe4000001002f */
.L_x_70:
[----:B------:R-:W-:Y:S05]  /*4bc0*/  BSYNC B0 ;  /* 0x0000000000007941 */ /* 0x000fea0003800000 */
.L_x_68:
        /* <DEDUP_REMOVED lines=18> */
.L_x_72:
[----:B------:R-:W-:Y:S01]  /*4cf0*/  MOV R0, 0x3c80f082 ;  /* 0x3c80f08200007802 */ /* 0x000fe20000000f00 */
[----:B------:R-:W-:-:S04]  /*4d00*/  FMUL R43, R48, R48 ;  /* 0x00000030302b7220 */ /* 0x000fc80000400000 */
[----:B------:R-:W-:-:S04]  /*4d10*/  FFMA.FTZ R0, R43, R0, -0.052303962409496307373 ;  /* 0xbd563cae2b007423 */ /* 0x000fc80000010000 */
[----:B------:R-:W-:-:S04]  /*4d20*/  FFMA.FTZ R0, R43, R0, 0.1331529766321182251 ;  /* 0x3e0859412b007423 */ /* 0x000fc80000010000 */
[----:B------:R-:W-:-:S04]  /*4d30*/  FFMA.FTZ R0, R43, R0, -0.33332768082618713379 ;  /* 0xbeaaa9ed2b007423 */ /* 0x000fc80000010000 */
[----:B------:R-:W-:-:S04]  /*4d40*/  FFMA.FTZ R0, R43, R0, RZ ;  /* 0x000000002b007223 */ /* 0x000fc800000100ff */
[----:B------:R-:W-:Y:S02]  /*4d50*/  FFMA.FTZ R43, R48, R0, R48 ;  /* 0x00000000302b7223 */ /* 0x000fe40000010030 */
.L_x_73:
[----:B------:R-:W-:Y:S05]  /*4d60*/  BSYNC B0 ;  /* 0x0000000000007941 */ /* 0x000fea0003800000 */
.L_x_71:
        /* <DEDUP_REMOVED lines=18> */
.L_x_75:
[----:B------:R-:W-:Y:S01]  /*4e90*/  MOV R0, 0x3c80f082 ;  /* 0x3c80f08200007802 */ /* 0x000fe20000000f00 */
[----:B------:R-:W-:-:S04]  /*4ea0*/  FMUL R45, R49, R49 ;  /* 0x00000031312d7220 */ /* 0x000fc80000400000 */
[----:B------:R-:W-:-:S04]  /*4eb0*/  FFMA.FTZ R0, R45, R0, -0.052303962409496307373 ;  /* 0xbd563cae2d007423 */ /* 0x000fc80000010000 */
[----:B------:R-:W-:-:S04]  /*4ec0*/  FFMA.FTZ R0, R45, R0, 0.1331529766321182251 ;  /* 0x3e0859412d007423 */ /* 0x000fc80000010000 */
[----:B------:R-:W-:-:S04]  /*4ed0*/  FFMA.FTZ R0, R45, R0, -0.33332768082618713379 ;  /* 0xbeaaa9ed2d007423 */ /* 0x000fc80000010000 */
[----:B------:R-:W-:-:S04]  /*4ee0*/  FFMA.FTZ R0, R45, R0, RZ ;  /* 0x000000002d007223 */ /* 0x000fc800000100ff */
[----:B------:R-:W-:Y:S02]  /*4ef0*/  FFMA.FTZ R44, R49, R0, R49 ;  /* 0x00000000312c7223 */ /* 0x000fe40000010031 */
.L_x_76:
[----:B------:R-:W-:Y:S05]  /*4f00*/  BSYNC B0 ;  /* 0x0000000000007941 */ /* 0x000fea0003800000 */
.L_x_74:
        /* <DEDUP_REMOVED lines=18> */
.L_x_78:
[----:B------:R-:W-:Y:S01]  /*5030*/  MOV R0, 0x3c80f082 ;  /* 0x3c80f08200007802 */ /* 0x000fe20000000f00 */
[----:B------:R-:W-:-:S04]  /*5040*/  FMUL R45, R50, R50 ;  /* 0x00000032322d7220 */ /* 0x000fc80000400000 */
[----:B------:R-:W-:-:S04]  /*5050*/  FFMA.FTZ R0, R45, R0, -0.052303962409496307373 ;  /* 0xbd563cae2d007423 */ /* 0x000fc80000010000 */
[----:B------:R-:W-:-:S04]  /*5060*/  FFMA.FTZ R0, R45, R0, 0.1331529766321182251 ;  /* 0x3e0859412d007423 */ /* 0x000fc80000010000 */
[----:B------:R-:W-:-:S04]  /*5070*/  FFMA.FTZ R0, R45, R0, -0.33332768082618713379 ;  /* 0xbeaaa9ed2d007423 */ /* 0x000fc80000010000 */
[----:B------:R-:W-:-:S04]  /*5080*/  FFMA.FTZ R0, R45, R0, RZ ;  /* 0x000000002d007223 */ /* 0x000fc800000100ff */
[----:B------:R-:W-:Y:S02]  /*5090*/  FFMA.FTZ R45, R50, R0, R50 ;  /* 0x00000000322d7223 */ /* 0x000fe40000010032 */
.L_x_79:
[----:B------:R-:W-:Y:S05]  /*50a0*/  BSYNC B0 ;  /* 0x0000000000007941 */ /* 0x000fea0003800000 */
.L_x_77:
        /* <DEDUP_REMOVED lines=18> */
.L_x_81:
[----:B------:R-:W-:Y:S01]  /*51d0*/  MOV R0, 0x3c80f082 ;  /* 0x3c80f08200007802 */ /* 0x000fe20000000f00 */
[----:B------:R-:W-:-:S04]  /*51e0*/  FMUL R47, R51, R51 ;  /* 0x00000033332f7220 */ /* 0x000fc80000400000 */
[----:B------:R-:W-:-:S04]  /*51f0*/  FFMA.FTZ R0, R47, R0, -0.052303962409496307373 ;  /* 0xbd563cae2f007423 */ /* 0x000fc80000010000 */
[----:B------:R-:W-:-:S04]  /*5200*/  FFMA.FTZ R0, R47, R0, 0.1331529766321182251 ;  /* 0x3e0859412f007423 */ /* 0x000fc80000010000 */
[----:B------:R-:W-:-:S04]  /*5210*/  FFMA.FTZ R0, R47, R0, -0.33332768082618713379 ;  /* 0xbeaaa9ed2f007423 */ /* 0x000fc80000010000 */
[----:B------:R-:W-:-:S04]  /*5220*/  FFMA.FTZ R0, R47, R0, RZ ;  /* 0x000000002f007223 */ /* 0x000fc800000100ff */
[----:B------:R-:W-:Y:S02]  /*5230*/  FFMA.FTZ R46, R51, R0, R51 ;  /* 0x00000000332e7223 */ /* 0x000fe40000010033 */
.L_x_82:
[----:B------:R-:W-:Y:S05]  /*5240*/  BSYNC B0 ;  /* 0x0000000000007941 */ /* 0x000fea0003800000 */
.L_x_80:
        /* <DEDUP_REMOVED lines=17> */
.L_x_84:
[----:B------:R-:W-:Y:S01]  /*5360*/  MOV R0, 0x3c80f082 ;  /* 0x3c80f08200007802 */ /* 0x000fe20000000f00 */
[----:B------:R-:W-:-:S04]  /*5370*/  FMUL R47, R51, R51 ;  /* 0x00000033332f7220 */ /* 0x000fc80000400000 */
[----:B------:R-:W-:-:S04]  /*5380*/  FFMA.FTZ R0, R47, R0, -0.052303962409496307373 ;  /* 0xbd563cae2f007423 */ /* 0x000fc80000010000 */
[----:B------:R-:W-:-:S04]  /*5390*/  FFMA.FTZ R0, R47, R0, 0.1331529766321182251 ;  /* 0x3e0859412f007423 */ /* 0x000fc80000010000 */
[----:B------:R-:W-:-:S04]  /*53a0*/  FFMA.FTZ R0, R47, R0, -0.33332768082618713379 ;  /* 0xbeaaa9ed2f007423 */ /* 0x000fc80000010000 */
[----:B------:R-:W-:-:S04]  /*53b0*/  FFMA.FTZ R0, R47, R0, RZ ;  /* 0x000000002f007223 */ /* 0x000fc800000100ff */
[----:B------:R-:W-:Y:S02]  /*53c0*/  FFMA.FTZ R47, R51, R0, R51 ;  /* 0x00000000332f7223 */ /* 0x000fe40000010033 */
.L_x_85:
[----:B------:R-:W-:Y:S05]  /*53d0*/  BSYNC B0 ;  /* 0x0000000000007941 */ /* 0x000fea0003800000 */
.L_x_83:
        /* <DEDUP_REMOVED lines=16> */
.L_x_87:
[----:B------:R-:W-:Y:S01]  /*54e0*/  MOV R0, 0x3c80f082 ;  /* 0x3c80f08200007802 */ /* 0x000fe20000000f00 */
[----:B------:R-:W-:-:S04]  /*54f0*/  FMUL R49, R51, R51 ;  /* 0x0000003333317220 */ /* 0x000fc80000400000 */
[----:B------:R-:W-:-:S04]  /*5500*/  FFMA.FTZ R0, R49, R0, -0.052303962409496307373 ;  /* 0xbd563cae31007423 */ /* 0x000fc80000010000 */
[----:B------:R-:W-:-:S04]  /*5510*/  FFMA.FTZ R0, R49, R0, 0.1331529766321182251 ;  /* 0x3e08594131007423 */ /* 0x000fc80000010000 */
[----:B------:R-:W-:-:S04]  /*5520*/  FFMA.FTZ R0, R49, R0, -0.33332768082618713379 ;  /* 0xbeaaa9ed31007423 */ /* 0x000fc80000010000 */
[----:B------:R-:W-:-:S04]  /*5530*/  FFMA.FTZ R0, R49, R0, RZ ;  /* 0x0000000031007223 */ /* 0x000fc800000100ff */
[----:B------:R-:W-:Y:S02]  /*5540*/  FFMA.FTZ R48, R51, R0, R51 ;  /* 0x0000000033307223 */ /* 0x000fe40000010033 */
.L_x_88:
[----:B------:R-:W-:Y:S05]  /*5550*/  BSYNC B0 ;  /* 0x0000000000007941 */ /* 0x000fea0003800000 */
.L_x_86:
[----:B------:R-:W-:Y:S01]  /*5560*/  FMUL R77, R50, 0.79788458347320556641 ;  /* 0x3f4c422a324d7820 */ /* 0x000fe20000400000 */
[----:B------:R-:W-:Y:S01]  /*5570*/  FMUL R69, R20, 0.5 ;  /* 0x3f00000014457820 */ /* 0x000fe20000400000 */
[----:B------:R-:W-:Y:S01]  /*5580*/  FMUL R20, R21, 0.5 ;  /* 0x3f00000015147820 */ /* 0x000fe20000400000 */
[C---:B------:R-:W-:Y:S01]  /*5590*/  PRMT R0, R16.reuse, 0x7632, R0 ;  /* 0x0000763210007816 */ /* 0x040fe20000000000 */
[----:B------:R-:W-:Y:S01]  /*55a0*/  IMAD.U32 R21, R16, 0x10000, RZ ;  /* 0x0001000010157824 */ /* 0x000fe200078e00ff */
[----:B------:R-:W-:Y:S01]  /*55b0*/  FADD.FTZ R16, |R77|, -RZ ;  /* 0x800000ff4d107221 */ /* 0x000fe20000010200 */
[----:B------:R-:W-:Y:S01]  /*55c0*/  FMUL R54, R11, 0.5 ;  /* 0x3f0000000b367820 */ /* 0x000fe20000400000 */
[----:B------:R-:W-:Y:S01]  /*55d0*/  FMUL R52, R9, 0.5 ;  /* 0x3f00000009347820 */ /* 0x000fe20000400000 */
[C---:B------:R-:W-:Y:S01]  /*55e0*/  PRMT R11, R12.reuse, 0x7632, R11 ;  /* 0x000076320c0b7816 */ /* 0x040fe2000000000b */
[----:B------:R-:W-:Y:S01]  /*55f0*/  IMAD.U32 R53, R12, 0x10000, RZ ;  /* 0x000100000c357824 */ /* 0x000fe200078e00ff */
[----:B------:R-:W-:Y:S01]  /*5600*/  FSETP.GE.AND P3, PT, R16, 0.60000002384185791016, PT ;  /* 0x3f19999a1000780b */ /* 0x000fe20003f66000 */
[----:B------:R-:W-:Y:S01]  /*5610*/  FMUL R73, R8, 0.5 ;  /* 0x3f00000008497820 */ /* 0x000fe20000400000 */
[----:B------:R-:W-:Y:S01]  /*5620*/  PRMT R9, R18, 0x7632, R9 ;  /* 0x0000763212097816 */ /* 0x000fe20000000009 */
[----:B------:R-:W-:Y:S01]  /*5630*/  FMUL R75, R10, 0.5 ;  /* 0x3f0000000a4b7820 */ /* 0x000fe20000400000 */
[C---:B------:R-:W-:Y:S01]  /*5640*/  PRMT R12, R13.reuse, 0x7632, R12 ;  /* 0x000076320d0c7816 */ /* 0x040fe2000000000c */
[----:B------:R-:W-:Y:S01]  /*5650*/  IMAD.U32 R61, R14, 0x10000, RZ ;  /* 0x000100000e3d7824 */ /* 0x000fe200078e00ff */
[----:B------:R-:W-:Y:S01]  /*5660*/  SHF.L.U32 R57, R13, 0x10, RZ ;  /* 0x000000100d397819 */ /* 0x000fe200000006ff */
[----:B------:R-:W-:Y:S01]  /*5670*/  FMUL R67, R26, 0.5 ;  /* 0x3f0000001a437820 */ /* 0x000fe20000400000 */
[----:B------:R-:W-:Y:S01]  /*5680*/  PRMT R13, R14, 0x7632, R13 ;  /* 0x000076320e0d7816 */ /* 0x000fe2000000000d */
[----:B------:R-:W-:Y:S01]  /*5690*/  FMUL R71, R22, 0.5 ;  /* 0x3f00000016477820 */ /* 0x000fe20000400000 */
[----:B------:R-:W-:Y:S01]  /*56a0*/  PRMT R8, R17, 0x7632, R8 ;  /* 0x0000763211087816 */ /* 0x000fe20000000008 */
[----:B------:R-:W-:Y:S01]  /*56b0*/  BSSY B0, `(.L_x_89) ;  /* 0x0000029000007945 */ /* 0x000fe20003800000 */
[----:B------:R-:W-:Y:S01]  /*56c0*/  PRMT R10, R19, 0x7632, R10 ;  /* 0x00007632130a7816 */ /* 0x000fe2000000000a */
[----:B------:R-:W-:Y:S01]  /*56d0*/  FMUL R65, R24, 0.5 ;  /* 0x3f00000018417820 */ /* 0x000fe20000400000 */
[----:B------:R-:W-:Y:S01]  /*56e0*/  PRMT R14, R15, 0x7632, R14 ;  /* 0x000076320f0e7816 */ /* 0x000fe2000000000e */
[----:B------:R-:W-:Y:S01]  /*56f0*/  FMUL R26, R27, 0.5 ;  /* 0x3f0000001b1a7820 */ /* 0x000fe20000400000 */
[----:B------:R-:W-:Y:S01]  /*5700*/  FMUL R22, R23, 0.5 ;  /* 0x3f00000017167820 */ /* 0x000fe20000400000 */
[----:B------:R-:W-:Y:S01]  /*5710*/  FMUL R24, R25, 0.5 ;  /* 0x3f00000019187820 */ /* 0x000fe20000400000 */
[----:B------:R-:W-:Y:S01]  /*5720*/  SHF.L.U32 R23, R17, 0x10, RZ ;  /* 0x0000001011177819 */ /* 0x000fe200000006ff */
[----:B------:R-:W-:Y:S01]  /*5730*/  IMAD.U32 R27, R9, 0x10000, RZ ;  /* 0x00010000091b7824 */ /* 0x000fe200078e00ff */
[----:B------:R-:W-:Y:S01]  /*5740*/  SHF.L.U32 R49, R19, 0x10, RZ ;  /* 0x0000001013317819 */ /* 0x000fe200000006ff */
[----:B------:R-:W-:Y:S01]  /*5750*/  FMUL R4, R4, 0.5 ;  /* 0x3f00000004047820 */ /* 0x000fe20000400000 */
[----:B------:R-:W-:Y:S01]  /*5760*/  FMUL R5, R5, 0.5 ;  /* 0x3f00000005057820 */ /* 0x000fe20000400000 */
[----:B------:R-:W-:Y:S01]  /*5770*/  FMUL R6, R6, 0.5 ;  /* 0x3f00000006067820 */ /* 0x000fe20000400000 */
[----:B------:R-:W-:Y:S01]  /*5780*/  FMUL R7, R7, 0.5 ;  /* 0x3f00000007077820 */ /* 0x000fe20000400000 */
[----:B------:R-:W-:Y:S01]  /*5790*/  IMAD.U32 R25, R18, 0x10000, RZ ;  /* 0x0001000012197824 */ /* 0x000fe200078e00ff */
[----:B------:R-:W-:Y:S01]  /*57a0*/  SHF.L.U32 R15, R15, 0x10, RZ ;  /* 0x000000100f0f7819 */ /* 0x000fe200000006ff */
[----:B------:R-:W-:Y:S01]  /*57b0*/  IMAD.U32 R17, R0, 0x10000, RZ ;  /* 0x0001000000117824 */ /* 0x000fe200078e00ff */
[----:B------:R-:W-:Y:S01]  /*57c0*/  SHF.L.U32 R19, R8, 0x10, RZ ;  /* 0x0000001008137819 */ /* 0x000fe200000006ff */
[----:B------:R-:W-:Y:S01]  /*57d0*/  IMAD.U32 R55, R11, 0x10000, RZ ;  /* 0x000100000b377824 */ /* 0x000fe200078e00ff */
[----:B------:R-:W-:Y:S01]  /*57e0*/  SHF.L.U32 R51, R10, 0x10, RZ ;  /* 0x000000100a337819 */ /* 0x000fe200000006ff */
[----:B------:R-:W-:Y:S01]  /*57f0*/  IMAD.U32 R63, R13, 0x10000, RZ ;  /* 0x000100000d3f7824 */ /* 0x000fe200078e00ff */
[----:B------:R-:W-:-:S02]  /*5800*/  SHF.L.U32 R59, R12, 0x10, RZ ;  /* 0x000000100c3b7819 */ /* 0x000fc400000006ff */
[----:B------:R-:W-:Y:S01]  /*5810*/  SHF.L.U32 R9, R14, 0x10, RZ ;  /* 0x000000100e097819 */ /* 0x000fe200000006ff */
        /* <DEDUP_REMOVED lines=11> */
.L_x_90:
[----:B------:R-:W-:Y:S01]  /*58d0*/  MOV R0, 0x3c80f082 ;  /* 0x3c80f08200007802 */ /* 0x000fe20000000f00 */
[----:B------:R-:W-:-:S04]  /*58e0*/  FMUL R11, R77, R77 ;  /* 0x0000004d4d0b7220 */ /* 0x000fc80000400000 */
[----:B------:R-:W-:-:S04]  /*58f0*/  FFMA.FTZ R0, R11, R0, -0.052303962409496307373 ;  /* 0xbd563cae0b007423 */ /* 0x000fc80000010000 */
[----:B------:R-:W-:-:S04]  /*5900*/  FFMA.FTZ R0, R11, R0, 0.1331529766321182251 ;  /* 0x3e0859410b007423 */ /* 0x000fc80000010000 */
[----:B------:R-:W-:-:S04]  /*5910*/  FFMA.FTZ R0, R11, R0, -0.33332768082618713379 ;  /* 0xbeaaa9ed0b007423 */ /* 0x000fc80000010000 */
[----:B------:R-:W-:-:S04]  /*5920*/  FFMA.FTZ R0, R11, R0, RZ ;  /* 0x000000000b007223 */ /* 0x000fc800000100ff */
[----:B------:R-:W-:Y:S02]  /*5930*/  FFMA.FTZ R0, R0, R77, R77 ;  /* 0x0000004d00007223 */ /* 0x000fe4000001004d */
.L_x_91:
[----:B------:R-:W-:Y:S05]  /*5940*/  BSYNC B0 ;  /* 0x0000000000007941 */ /* 0x000fea0003800000 */
.L_x_89:
[----:B------:R-:W-:Y:S01]  /*5950*/  FADD R37, R37, 1 ;  /* 0x3f80000025257421 */ /* 0x000fe20000000000 */
[----:B------:R-:W-:Y:S01]  /*5960*/  FADD R36, R36, 1 ;  /* 0x3f80000024247421 */ /* 0x000fe20000000000 */
[----:B------:R-:W-:Y:S01]  /*5970*/  FADD R35, R35, 1 ;  /* 0x3f80000023237421 */ /* 0x000fe20000000000 */
[----:B------:R-:W-:Y:S01]  /*5980*/  FADD R34, R34, 1 ;  /* 0x3f80000022227421 */ /* 0x000fe20000000000 */
[----:B------:R-:W-:Y:S01]  /*5990*/  @P1 FMUL R19, R37, R26 ;  /* 0x0000001a25131220 */ /* 0x000fe20000400000 */
[----:B------:R-:W-:Y:S01]  /*59a0*/  @P1 FMUL R23, R36, R67 ;  /* 0x0000004324171220 */ /* 0x000fe20000400000 */
[----:B------:R-:W-:Y:S01]  /*59b0*/  @P1 FMUL R17, R35, R24 ;  /* 0x0000001823111220 */ /* 0x000fe20000400000 */
[----:B------:R-:W-:Y:S01]  /*59c0*/  @P1 FMUL R21, R34, R65 ;  /* 0x0000004122151220 */ /* 0x000fe20000400000 */
[C---:B------:R-:W-:Y:S01]  /*59d0*/  FMUL R12, R30.reuse, R19 ;  /* 0x000000131e0c7220 */ /* 0x040fe20000400000 */
[C---:B------:R-:W-:Y:S01]  /*59e0*/  FMUL R11, R30.reuse, R23 ;  /* 0x000000171e0b7220 */ /* 0x040fe20000400000 */
[----:B------:R-:W-:Y:S01]  /*59f0*/  FMUL R10, R30, R17 ;  /* 0x000000111e0a7220 */ /* 0x000fe20000400000 */
[----:B------:R-:W-:Y:S01]  /*5a00*/  FADD R40, R40, 1 ;  /* 0x3f80000028287421 */ /* 0x000fe20000000000 */
[----:B------:R0:W1:Y:S01]  /*5a10*/  FRND R18, R12 ;  /* 0x0000000c00127307 */ /* 0x0000620000201000 */
[----:B------:R-:W-:Y:S01]  /*5a20*/  FMUL R8, R30, R21 ;  /* 0x000000151e087220 */ /* 0x000fe20000400000 */
[----:B------:R-:W-:Y:S01]  /*5a30*/  FADD R41, R41, 1 ;  /* 0x3f80000029297421 */ /* 0x000fe20000000000 */
[----:B------:R-:W-:Y:S01]  /*5a40*/  @P1 FMUL R49, R40, R71 ;  /* 0x0000004728311220 */ /* 0x000fe20000400000 */
[----:B------:R-:W-:Y:S01]  /*5a50*/  FADD R39, R39, 1 ;  /* 0x3f80000027277421 */ /* 0x000fe20000000000 */
[----:B------:R-:W-:Y:S01]  /*5a60*/  FADD R38, R38, 1 ;  /* 0x3f80000026267421 */ /* 0x000fe20000000000 */
[----:B------:R-:W-:Y:S01]  /*5a70*/  @P1 FMUL R51, R41, R22 ;  /* 0x0000001629331220 */ /* 0x000fe20000400000 */
[----:B------:R-:W-:Y:S01]  /*5a80*/  FADD R45, R45, 1 ;  /* 0x3f8000002d2d7421 */ /* 0x000fe20000000000 */
[----:B------:R2:W3:Y:S01]  /*5a90*/  FRND R17, R11 ;  /* 0x0000000b00117307 */ /* 0x0004e20000201000 */
[----:B------:R-:W-:Y:S01]  /*5aa0*/  @P1 FMUL R27, R39, R20 ;  /* 0x00000014271b1220 */ /* 0x000fe20000400000 */
[----:B0-----:R-:W-:Y:S01]  /*5ab0*/  FMUL R12, R30, R51 ;  /* 0x000000331e0c7220 */ /* 0x001fe20000400000 */
[----:B------:R-:W-:Y:S01]  /*5ac0*/  @P1 FMUL R25, R38, R69 ;  /* 0x0000004526191220 */ /* 0x000fe20000400000 */
[----:B------:R-:W-:Y:S01]  /*5ad0*/  @P1 FMUL R59, R45, R54 ;  /* 0x000000362d3b1220 */ /* 0x000fe20000400000 */
[----:B------:R-:W-:Y:S01]  /*5ae0*/  FADD R44, R44, 1 ;  /* 0x3f8000002c2c7421 */ /* 0x000fe20000000000 */
[----:B------:R-:W-:Y:S01]  /*5af0*/  FADD R43, R43, 1 ;  /* 0x3f8000002b2b7421 */ /* 0x000fe20000000000 */
[----:B------:R-:W-:Y:S01]  /*5b00*/  FADD R0, R0, 1 ;  /* 0x3f80000000007421 */ /* 0x000fe20000000000 */
[----:B------:R0:W4:Y:S01]  /*5b10*/  FRND R16, R10 ;  /* 0x0000000a00107307 */ /* 0x0001220000201000 */
[----:B-1----:R-:W-:Y:S01]  /*5b20*/  FSETP.GT.AND P4, PT, R18, -127, PT ;  /* 0xc2fe00001200780b */ /* 0x002fe20003f84000 */
[----:B--2---:R-:W-:Y:S01]  /*5b30*/  FMUL R11, R30, R49 ;  /* 0x000000311e0b7220 */ /* 0x004fe20000400000 */
[----:B------:R-:W-:Y:S01]  /*5b40*/  FSETP.NAN.AND P5, PT, R18, R18, PT ;  /* 0x000000121200720b */ /* 0x000fe20003fa8000 */
[----:B------:R-:W-:Y:S01]  /*5b50*/  @P1 FMUL R57, R44, R75 ;  /* 0x0000004b2c391220 */ /* 0x000fe20000400000 */
[----:B------:R-:W-:Y:S01]  /*5b60*/  FADD R42, R42, 1 ;  /* 0x3f8000002a2a7421 */ /* 0x000fe20000000000 */
[----:B------:R-:W-:Y:S01]  /*5b70*/  @P1 FMUL R55, R43, R52 ;  /* 0x000000342b371220 */ /* 0x000fe20000400000 */
[----:B------:R-:W-:Y:S01]  /*5b80*/  @P1 FMUL R9, R0, R7 ;  /* 0x0000000700091220 */ /* 0x000fe20000400000 */
[----:B------:R1:W2:Y:S01]  /*5b90*/  FRND R14, R8 ;  /* 0x00000008000e7307 */ /* 0x0002a20000201000 */
[C---:B---3--:R-:W-:Y:S01]  /*5ba0*/  FSETP.GT.AND P3, PT, R17.reuse, -127, PT ;  /* 0xc2fe00001100780b */ /* 0x048fe20003f64000 */
[C---:B0-----:R-:W-:Y:S01]  /*5bb0*/  FMUL R10, R30.reuse, R27 ;  /* 0x0000001b1e0a7220 */ /* 0x041fe20000400000 */
[----:B------:R-:W-:Y:S01]  /*5bc0*/  FSETP.NAN.AND P6, PT, R17, R17, PT ;  /* 0x000000111100720b */ /* 0x000fe20003fc8000 */
[----:B------:R-:W-:Y:S01]  /*5bd0*/  FMUL R13, R30, R57 ;  /* 0x000000391e0d7220 */ /* 0x000fe20000400000 */
[----:B------:R-:W-:Y:S01]  /*5be0*/  @P1 FMUL R53, R42, R73 ;  /* 0x000000492a351220 */ /* 0x000fe20000400000 */
[----:B------:R-:W-:Y:S01]  /*5bf0*/  @!P4 FSEL R18, R18, -127, P5 ;  /* 0xc2fe00001212c808 */ /* 0x000fe20002800000 */
[----:B------:R-:W-:Y:S01]  /*5c00*/  FMUL R9, R30, R9 ;  /* 0x000000091e097220 */ /* 0x000fe20000400000 */
[----:B------:R0:W-:Y:S01]  /*5c10*/  FRND R21, R11 ;  /* 0x0000000b00157307 */ /* 0x0001e20000201000 */
[----:B----4-:R-:W-:Y:S01]  /*5c20*/  FSETP.GT.AND P5, PT, R16, -127, PT ;  /* 0xc2fe00001000780b */ /* 0x010fe20003fa4000 */
[----:B-1----:R-:W-:-:S04]  /*5c30*/  FMUL R8, R30, R25 ;  /* 0x000000191e087220 */ /* 0x002fc80000400000 */
[----:B------:R-:W-:Y:S02]  /*5c40*/  @!P3 FSEL R17, R17, -127, P6 ;  /* 0xc2fe00001111b808 */ /* 0x000fe40003000000 */
[----:B------:R1:W3:Y:S01]  /*5c50*/  FRND R22, R12 ;  /* 0x0000000c00167307 */ /* 0x0002e20000201000 */
[----:B0-----:R-:W-:Y:S01]  /*5c60*/  FADD R11, R46, 1 ;  /* 0x3f8000002e0b7421 */ /* 0x001fe20000000000 */
[----:B--2---:R-:W-:Y:S02]  /*5c70*/  FSETP.GT.AND P4, PT, R14, -127, PT ;  /* 0xc2fe00000e00780b */ /* 0x004fe40003f84000 */
[----:B------:R-:W-:Y:S01]  /*5c80*/  FSETP.NAN.AND P6, PT, R16, R16, PT ;  /* 0x000000101000720b */ /* 0x000fe20003fc8000 */
[----:B------:R-:W-:Y:S01]  /*5c90*/  @P1 FMUL R61, R11, R4 ;  /* 0x000000040b3d1220 */ /* 0x000fe20000400000 */
[----:B------:R-:W-:Y:S01]  /*5ca0*/  FSETP.GEU.AND P3, PT, R18, 127, PT ;  /* 0x42fe00001200780b */ /* 0x000fe20003f6e000 */
[----:B------:R-:W-:Y:S01]  /*5cb0*/  FADD R4, R47, 1 ;  /* 0x3f8000002f047421 */ /* 0x000fe20000000000 */
[----:B------:R-:W0:Y:S01]  /*5cc0*/  F2I.S16.TRUNC.NTZ R11, R18 ;  /* 0x00000012000b7305 */ /* 0x000e22000020e900 */
[----:B------:R-:W-:Y:S01]  /*5cd0*/  @!P5 FSEL R16, R16, -127, P6 ;  /* 0xc2fe00001010d808 */ /* 0x000fe20003000000 */
[----:B-1----:R-:W-:Y:S01]  /*5ce0*/  FMUL R12, R30, R59 ;  /* 0x0000003b1e0c7220 */ /* 0x002fe20000400000 */
[----:B------:R-:W-:Y:S01]  /*5cf0*/  FSETP.NAN.AND P5, PT, R14, R14, PT ;  /* 0x0000000e0e00720b */ /* 0x000fe20003fa8000 */
[----:B------:R-:W-:Y:S01]  /*5d00*/  @P1 FMUL R63, R4, R5 ;  /* 0x00000005043f1220 */ /* 0x000fe20000400000 */
[----:B------:R-:W-:Y:S01]  /*5d10*/  FSETP.GEU.AND P6, PT, R17, 127, PT ;  /* 0x42fe00001100780b */ /* 0x000fe20003fce000 */
[----:B------:R-:W-:Y:S01]  /*5d20*/  FADD R5, R48, 1 ;  /* 0x3f80000030057421 */ /* 0x000fe20000000000 */
[----:B------:R-:W-:Y:S01]  /*5d30*/  @!P4 FSEL R14, R14, -127, P5 ;  /* 0xc2fe00000e0ec808 */ /* 0x000fe20002800000 */
[----:B------:R-:W1:Y:S01]  /*5d40*/  F2I.S16.TRUNC.NTZ R24, R17 ;  /* 0x0000001100187305 */ /* 0x000e62000020e900 */
[----:B------:R-:W-:Y:S01]  /*5d50*/  FSETP.NAN.AND P5, PT, R18, R18, PT ;  /* 0x000000121200720b */ /* 0x000fe20003fa8000 */
[----:B------:R-:W-:Y:S01]  /*5d60*/  @P1 FMUL R15, R5, R6 ;  /* 0x00000006050f1220 */ /* 0x000fe20000400000 */
[----:B---3--:R-:W-:Y:S01]  /*5d70*/  FSETP.GT.AND P4, PT, R22, -127, PT ;  /* 0xc2fe00001600780b */ /* 0x008fe20003f84000 */
[----:B------:R-:W-:-:S02]  /*5d80*/  FMUL R4, R30, R63 ;  /* 0x0000003f1e047220 */ /* 0x000fc40000400000 */
[----:B------:R-:W-:Y:S02]  /*5d90*/  FMUL R15, R30, R15 ;  /* 0x0000000f1e0f7220 */ /* 0x000fe40000400000 */
[----:B------:R2:W3:Y:S01]  /*5da0*/  FRND R20, R10 ;  /* 0x0000000a00147307 */ /* 0x0004e20000201000 */
[----:B0-----:R-:W-:-:S04]  /*5db0*/  LOP3.LUT R11, R11, 0xffff, RZ, 0xc0, !PT ;  /* 0x0000ffff0b0b7812 */ /* 0x001fc800078ec0ff */
[----:B------:R-:W-:Y:S02]  /*5dc0*/  @P3 SEL R11, R11, 0x7f, P5 ;  /* 0x0000007f0b0b3807 */ /* 0x000fe40002800000 */
[----:B------:R-:W-:Y:S01]  /*5dd0*/  FSETP.NAN.AND P3, PT, R17, R17, PT ;  /* 0x000000111100720b */ /* 0x000fe20003f68000 */
[----:B------:R-:W0:Y:S01]  /*5de0*/  F2I.S16.TRUNC.NTZ R5, R16 ;  /* 0x0000001000057305 */ /* 0x000e22000020e900 */
[----:B-1----:R-:W-:Y:S01]  /*5df0*/  LOP3.LUT R24, R24, 0xffff, RZ, 0xc0, !PT ;  /* 0x0000ffff18187812 */ /* 0x002fe200078ec0ff */
[----:B--2---:R-:W-:Y:S01]  /*5e00*/  FMUL R10, R30, R55 ;  /* 0x000000371e0a7220 */ /* 0x004fe20000400000 */
[----:B------:R-:W-:Y:S02]  /*5e10*/  FSETP.GT.AND P5, PT, R21, -127, PT ;  /* 0xc2fe00001500780b */ /* 0x000fe40003fa4000 */
[----:B------:R-:W-:Y:S02]  /*5e20*/  @P6 SEL R24, R24, 0x7f, P3 ;  /* 0x0000007f18186807 */ /* 0x000fe40001800000 */
[----:B------:R-:W-:Y:S01]  /*5e30*/  FSETP.NAN.AND P3, PT, R22, R22, PT ;  /* 0x000000161600720b */ /* 0x000fe20003f68000 */
[----:B------:R1:W2:Y:S01]  /*5e40*/  FRND R19, R8 ;  /* 0x0000000800137307 */ /* 0x0002a20000201000 */
[----:B------:R-:W-:-:S02]  /*5e50*/  FSETP.GEU.AND P6, PT, R16, 127, PT ;  /* 0x42fe00001000780b */ /* 0x000fc40003fce000 */
[----:B------:R-:W-:Y:S02]  /*5e60*/  @!P4 FSEL R22, R22, -127, P3 ;  /* 0xc2fe00001616c808 */ /* 0x000fe40001800000 */
[C---:B------:R-:W-:Y:S02]  /*5e70*/  FSETP.NAN.AND P4, PT, R21.reuse, R21, PT ;  /* 0x000000151500720b */ /* 0x040fe40003f88000 */
[----:B---3--:R-:W-:Y:S01]  /*5e80*/  FSETP.GT.AND P3, PT, R20, -127, PT ;  /* 0xc2fe00001400780b */ /* 0x008fe20003f64000 */
[----:B------:R-:W3:Y:S01]  /*5e90*/  F2I.S16.TRUNC.NTZ R6, R14 ;  /* 0x0000000e00067305 */ /* 0x000ee2000020e900 */
[----:B------:R-:W-:Y:S01]  /*5ea0*/  @!P5 FSEL R21, R21, -127, P4 ;  /* 0xc2fe00001515d808 */ /* 0x000fe20002000000 */
[----:B-1----:R-:W-:Y:S01]  /*5eb0*/  FMUL R8, R30, R53 ;  /* 0x000000351e087220 */ /* 0x002fe20000400000 */
[----:B------:R-:W-:Y:S02]  /*5ec0*/  FSETP.NAN.AND P4, PT, R16, R16, PT ;  /* 0x000000101000720b */ /* 0x000fe40003f88000 */
[----:B0-----:R-:W-:-:S02]  /*5ed0*/  LOP3.LUT R5, R5, 0xffff, RZ, 0xc0, !PT ;  /* 0x0000ffff05057812 */ /* 0x001fc400078ec0ff */
[----:B------:R-:W-:Y:S01]  /*5ee0*/  FSETP.NAN.AND P5, PT, R20, R20, PT ;  /* 0x000000141400720b */ /* 0x000fe20003fa8000 */
[----:B------:R-:W0:Y:S01]  /*5ef0*/  FRND R12, R12 ;  /* 0x0000000c000c7307 */ /* 0x000e220000201000 */
[----:B------:R-:W-:Y:S02]  /*5f00*/  @P6 SEL R5, R5, 0x7f, P4 ;  /* 0x0000007f05056807 */ /* 0x000fe40002000000 */
[----:B------:R-:W-:Y:S02]  /*5f10*/  FSETP.GEU.AND P4, PT, R14, 127, PT ;  /* 0x42fe00000e00780b */ /* 0x000fe40003f8e000 */
[----:B------:R-:W-:Y:S02]  /*5f20*/  @!P3 FSEL R20, R20, -127, P5 ;  /* 0xc2fe00001414b808 */ /* 0x000fe40002800000 */
[----:B--2---:R-:W-:Y:S01]  /*5f30*/  FSETP.GT.AND P5, PT, R19, -127, PT ;  /* 0xc2fe00001300780b */ /* 0x004fe20003fa4000 */
[----:B------:R-:W1:Y:S01]  /*5f40*/  F2I.S16.TRUNC.NTZ R16, R22 ;  /* 0x0000001600107305 */ /* 0x000e62000020e900 */
[----:B------:R-:W-:-:S02]  /*5f50*/  FSETP.NAN.AND P6, PT, R14, R14, PT ;  /* 0x0000000e0e00720b */ /* 0x000fc40003fc8000 */
[----:B---3--:R-:W-:Y:S02]  /*5f60*/  LOP3.LUT R6, R6, 0xffff, RZ, 0xc0, !PT ;  /* 0x0000ffff06067812 */ /* 0x008fe400078ec0ff */
[C---:B------:R-:W-:Y:S02]  /*5f70*/  FSETP.GEU.AND P3, PT, R22.reuse, 127, PT ;  /* 0x42fe00001600780b */ /* 0x040fe40003f6e000 */
[----:B------:R-:W-:Y:S01]  /*5f80*/  FSETP.NAN.AND P1, PT, R22, R22, PT ;  /* 0x000000161600720b */ /* 0x000fe20003f28000 */
[----:B------:R-:W2:Y:S01]  /*5f90*/  F2I.S16.TRUNC.NTZ R14, R21 ;  /* 0x00000015000e7305 */ /* 0x000ea2000020e900 */
[----:B------:R-:W-:Y:S02]  /*5fa0*/  @P4 SEL R6, R6, 0x7f, P6 ;  /* 0x0000007f06064807 */ /* 0x000fe40003000000 */
[----:B------:R-:W-:Y:S02]  /*5fb0*/  FSETP.NAN.AND P6, PT, R19, R19, PT ;  /* 0x000000131300720b */ /* 0x000fe40003fc8000 */
[----:B------:R-:W-:-:S02]  /*5fc0*/  FSETP.GEU.AND P4, PT, R21, 127, PT ;  /* 0x42fe00001500780b */ /* 0x000fc40003f8e000 */
[----:B------:R-:W-:Y:S01]  /*5fd0*/  @!P5 FSEL R19, R19, -127, P6 ;  /* 0xc2fe00001313d808 */ /* 0x000fe20003000000 */
[----:B------:R-:W3:Y:S01]  /*5fe0*/  FRND R13, R13 ;  /* 0x0000000d000d7307 */ /* 0x000ee20000201000 */
[----:B0-----:R-:W-:Y:S02]  /*5ff0*/  FSETP.GT.AND P6, PT, R12, -127, PT ;  /* 0xc2fe00000c00780b */ /* 0x001fe40003fc4000 */
[----:B-1----:R-:W-:Y:S02]  /*6000*/  LOP3.LUT R16, R16, 0xffff, RZ, 0xc0, !PT ;  /* 0x0000ffff10107812 */ /* 0x002fe400078ec0ff */
[----:B------:R-:W-:Y:S02]  /*6010*/  FSETP.NAN.AND P5, PT, R21, R21, PT ;  /* 0x000000151500720b */ /* 0x000fe40003fa8000 */
[----:B------:R-:W-:Y:S01]  /*6020*/  @P3 SEL R16, R16, 0x7f, P1 ;  /* 0x0000007f10103807 */ /* 0x000fe20000800000 */
[----:B------:R-:W0:Y:S01]  /*6030*/  F2I.S16.TRUNC.NTZ R0, R20 ;  /* 0x0000001400007305 */ /* 0x000e22000020e900 */
[----:B--2---:R-:W-:-:S02]  /*6040*/  LOP3.LUT R17, R14, 0xffff, RZ, 0xc0, !PT ;  /* 0x0000ffff0e117812 */ /* 0x004fc400078ec0ff */
[----:B------:R-:W-:Y:S02]  /*6050*/  FSETP.GEU.AND P1, PT, R20, 127, PT ;  /* 0x42fe00001400780b */ /* 0x000fe40003f2e000 */
[----:B------:R-:W-:Y:S02]  /*6060*/  @P4 SEL R17, R17, 0x7f, P5 ;  /* 0x0000007f11114807 */ /* 0x000fe40002800000 */
[C---:B------:R-:W-:Y:S01]  /*6070*/  FSETP.NAN.AND P4, PT, R12.reuse, R12, PT ;  /* 0x0000000c0c00720b */ /* 0x040fe20003f88000 */
[----:B------:R-:W1:Y:S01]  /*6080*/  FRND R10, R10 ;  /* 0x0000000a000a7307 */ /* 0x000e620000201000 */
[----:B---3--:R-:W-:Y:S02]  /*6090*/  FSETP.GT.AND P3, PT, R13, -127, PT ;  /* 0xc2fe00000d00780b */ /* 0x008fe40003f64000 */
[----:B------:R-:W-:Y:S02]  /*60a0*/  @!P6 FSEL R12, R12, -127, P4 ;  /* 0xc2fe00000c0ce808 */ /* 0x000fe40002000000 */
[----:B------:R-:W-:-:S02]  /*60b0*/  FSETP.GEU.AND P4, PT, R19, 127, PT ;  /* 0x42fe00001300780b */ /* 0x000fc40003f8e000 */
[----:B------:R-:W-:Y:S01]  /*60c0*/  FSETP.NAN.AND P5, PT, R20, R20, PT ;  /* 0x000000141400720b */ /* 0x000fe20003fa8000 */
[----:B------:R2:W3:Y:S01]  /*60d0*/  FRND R23, R8 ;  /* 0x0000000800177307 */ /* 0x0004e20000201000 */
[----:B0-----:R-:W-:Y:S02]  /*60e0*/  LOP3.LUT R0, R0, 0xffff, RZ, 0xc0, !PT ;  /* 0x0000ffff00007812 */ /* 0x001fe400078ec0ff */
[C---:B------:R-:W-:Y:S02]  /*60f0*/  FSETP.NAN.AND P6, PT, R13.reuse, R13, PT ;  /* 0x0000000d0d00720b */ /* 0x040fe40003fc8000 */
[----:B------:R-:W-:Y:S02]  /*6100*/  @P1 SEL R0, R0, 0x7f, P5 ;  /* 0x0000007f00001807 */ /* 0x000fe40002800000 */
[----:B------:R-:W-:Y:S01]  /*6110*/  @!P3 FSEL R13, R13, -127, P6 ;  /* 0xc2fe00000d0db808 */ /* 0x000fe20003000000 */
[----:B------:R-:W0:Y:S01]  /*6120*/  F2I.S16.TRUNC.NTZ R7, R19 ;  /* 0x0000001300077305 */ /* 0x000e22000020e900 */
[----:B-1----:R-:W-:Y:S01]  /*6130*/  FSETP.GT.AND P1, PT, R10, -127, PT ;  /* 0xc2fe00000a00780b */ /* 0x002fe20003f24000 */
[----:B--2---:R-:W-:Y:S01]  /*6140*/  FMUL R8, R30, R61 ;  /* 0x0000003d1e087220 */ /* 0x004fe20000400000 */
[----:B------:R-:W-:-:S02]  /*6150*/  FSETP.NAN.AND P6, PT, R19, R19, PT ;  /* 0x000000131300720b */ /* 0x000fc40003fc8000 */
[----:B------:R-:W-:Y:S02]  /*6160*/  FSETP.NAN.AND P3, PT, R10, R10, PT ;  /* 0x0000000a0a00720b */ /* 0x000fe40003f68000 */
[----:B------:R-:W-:Y:S01]  /*6170*/  PRMT R11, R24, 0x3340, R11 ;  /* 0x00003340180b7816 */ /* 0x000fe2000000000b */
[----:B------:R-:W1:Y:S01]  /*6180*/  FRND R15, R15 ;  /* 0x0000000f000f7307 */ /* 0x000e620000201000 */
[----:B---3--:R-:W-:Y:S02]  /*6190*/  FSETP.GT.AND P5, PT, R23, -127, PT ;  /* 0xc2fe00001700780b */ /* 0x008fe40003fa4000 */
[----:B------:R-:W-:Y:S02]  /*61a0*/  PRMT R6, R6, 0x3340, R5 ;  /* 0x0000334006067816 */ /* 0x000fe40000000005 */
[----:B------:R-:W-:Y:S02]  /*61b0*/  PRMT R16, R17, 0x3340, R16 ;  /* 0x0000334011107816 */ /* 0x000fe40000000010 */
[----:B------:R-:W-:Y:S01]  /*61c0*/  @!P1 FSEL R10, R10, -127, P3 ;  /* 0xc2fe00000a0a9808 */ /* 0x000fe20001800000 */
[----:B------:R-:W2:Y:S01]  /*61d0*/  FRND R9, R9 ;  /* 0x0000000900097307 */ /* 0x000ea20000201000 */
[----:B0-----:R-:W-:-:S02]  /*61e0*/  LOP3.LUT R7, R7, 0xffff, RZ, 0xc0, !PT ;  /* 0x0000ffff07077812 */ /* 0x001fc400078ec0ff */
[----:B------:R-:W-:Y:S02]  /*61f0*/  PRMT R24, R6, 0x5410, R11 ;  /* 0x0000541006187816 */ /* 0x000fe4000000000b */
[----:B------:R-:W-:Y:S02]  /*6200*/  @P4 SEL R7, R7, 0x7f, P6 ;  /* 0x0000007f07074807 */ /* 0x000fe40003000000 */
[----:B------:R-:W-:Y:S01]  /*6210*/  FSETP.GEU.AND P4, PT, R12, 127, PT ;  /* 0x42fe00000c00780b */ /* 0x000fe20003f8e000 */
[----:B------:R-:W0:Y:S01]  /*6220*/  F2I.S16.TRUNC.NTZ R18, R12 ;  /* 0x0000000c00127305 */ /* 0x000e22000020e900 */
[----:B------:R-:W-:Y:S02]  /*6230*/  FSETP.NAN.AND P6, PT, R23, R23, PT ;  /* 0x000000171700720b */ /* 0x000fe40003fc8000 */
[----:B-1----:R-:W-:Y:S02]  /*6240*/  FSETP.GT.AND P1, PT, R15, -127, PT ;  /* 0xc2fe00000f00780b */ /* 0x002fe40003f24000 */
[----:B------:R-:W-:-:S02]  /*6250*/  @!P5 FSEL R23, R23, -127, P6 ;  /* 0xc2fe00001717d808 */ /* 0x000fc40003000000 */
[----:B------:R-:W-:Y:S01]  /*6260*/  FSETP.NAN.AND P6, PT, R12, R12, PT ;  /* 0x0000000c0c00720b */ /* 0x000fe20003fc8000 */
[----:B------:R-:W1:Y:S01]  /*6270*/  FRND R8, R8 ;  /* 0x0000000800087307 */ /* 0x000e620000201000 */
[C---:B--2---:R-:W-:Y:S02]  /*6280*/  FSETP.GT.AND P3, PT, R9.reuse, -127, PT ;  /* 0xc2fe00000900780b */ /* 0x044fe40003f64000 */
[----:B------:R-:W-:Y:S02]  /*6290*/  FSETP.NAN.AND P5, PT, R9, R9, PT ;  /* 0x000000090900720b */ /* 0x000fe40003fa8000 */
[----:B------:R-:W-:-:S03]  /*62a0*/  PRMT R7, R7, 0x3340, R0 ;  /* 0x0000334007077816 */ /* 0x000fc60000000000 */
[----:B------:R-:W2:Y:S01]  /*62b0*/  FRND R4, R4 ;  /* 0x0000000400047307 */ /* 0x000ea20000201000 */
[----:B0-----:R-:W-:Y:S02]  /*62c0*/  LOP3.LUT R18, R18, 0xffff, RZ, 0xc0, !PT ;  /* 0x0000ffff12127812 */ /* 0x001fe400078ec0ff */
[----:B------:R-:W-:Y:S02]  /*62d0*/  PRMT R25, R7, 0x5410, R16 ;  /* 0x0000541007197816 */ /* 0x000fe40000000010 */
[----:B------:R-:W-:Y:S02]  /*62e0*/  @P4 SEL R18, R18, 0x7f, P6 ;  /* 0x0000007f12124807 */ /* 0x000fe40003000000 */
[----:B------:R-:W-:Y:S01]  /*62f0*/  FSETP.GEU.AND P4, PT, R13, 127, PT ;  /* 0x42fe00000d00780b */ /* 0x000fe20003f8e000 */
[----:B------:R-:W0:Y:S01]  /*6300*/  F2I.S16.TRUNC.NTZ R19, R13 ;  /* 0x0000000d00137305 */ /* 0x000e22000020e900 */
[----:B------:R-:W-:Y:S02]  /*6310*/  FSETP.NAN.AND P6, PT, R15, R15, PT ;  /* 0x0000000f0f00720b */ /* 0x000fe40003fc8000 */
[----:B------:R-:W-:-:S02]  /*6320*/  @!P3 FSEL R9, R9, -127, P5 ;  /* 0xc2fe00000909b808 */ /* 0x000fc40002800000 */
[----:B------:R-:W-:Y:S02]  /*6330*/  @!P1 FSEL R15, R15, -127, P6 ;  /* 0xc2fe00000f0f9808 */ /* 0x000fe40003000000 */
[----:B-1----:R-:W-:Y:S01]  /*6340*/  FSETP.GT.AND P1, PT, R8, -127, PT ;  /* 0xc2fe00000800780b */ /* 0x002fe20003f24000 */
[----:B------:R-:W1:Y:S01]  /*6350*/  F2I.S16.TRUNC.NTZ R14, R10 ;  /* 0x0000000a000e7305 */ /* 0x000e62000020e900 */
[C---:B--2---:R-:W-:Y:S02]  /*6360*/  FSETP.GT.AND P3, PT, R4.reuse, -127, PT ;  /* 0xc2fe00000400780b */ /* 0x044fe40003f64000 */
[----:B------:R-:W-:Y:S02]  /*6370*/  FSETP.NAN.AND P5, PT, R13, R13, PT ;  /* 0x0000000d0d00720b */ /* 0x000fe40003fa8000 */
[----:B------:R-:W-:Y:S02]  /*6380*/  FSETP.NAN.AND P6, PT, R4, R4, PT ;  /* 0x000000040400720b */ /* 0x000fe40003fc8000 */
[----:B0-----:R-:W-:Y:S01]  /*6390*/  LOP3.LUT R19, R19, 0xffff, RZ, 0xc0, !PT ;  /* 0x0000ffff13137812 */ /* 0x001fe200078ec0ff */
[----:B------:R-:W0:Y:S03]  /*63a0*/  F2I.S16.TRUNC.NTZ R12, R23 ;  /* 0x00000017000c7305 */ /* 0x000e26000020e900 */
[----:B------:R-:W-:-:S02]  /*63b0*/  @P4 SEL R19, R19, 0x7f, P5 ;  /* 0x0000007f13134807 */ /* 0x000fc40002800000 */
[----:B------:R-:W-:Y:S02]  /*63c0*/  FSETP.GEU.AND P4, PT, R10, 127, PT ;  /* 0x42fe00000a00780b */ /* 0x000fe40003f8e000 */
[----:B------:R-:W-:Y:S01]  /*63d0*/  FSETP.NAN.AND P5, PT, R8, R8, PT ;  /* 0x000000080800720b */ /* 0x000fe20003fa8000 */
[----:B------:R-:W2:Y:S01]  /*63e0*/  F2I.S16.TRUNC.NTZ R20, R9 ;  /* 0x0000000900147305 */ /* 0x000ea2000020e900 */
[----:B------:R-:W-:Y:S02]  /*63f0*/  @!P3 FSEL R4, R4, -127, P6 ;  /* 0xc2fe00000404b808 */ /* 0x000fe40003000000 */
[----:B------:R-:W-:Y:S02]  /*6400*/  @!P1 FSEL R8, R8, -127, P5 ;  /* 0xc2fe000008089808 */ /* 0x000fe40002800000 */
[----:B------:R-:W-:Y:S02]  /*6410*/  FSETP.GEU.AND P3, PT, R23, 127, PT ;  /* 0x42fe00001700780b */ /* 0x000fe40003f6e000 */
[----:B------:R-:W-:Y:S01]  /*6420*/  FSETP.GEU.AND P1, PT, R9, 127, PT ;  /* 0x42fe00000900780b */ /* 0x000fe20003f2e000 */
[----:B------:R-:W3:Y:S01]  /*6430*/  F2I.S16.TRUNC.NTZ R21, R15 ;  /* 0x0000000f00157305 */ /* 0x000ee2000020e900 */
[----:B------:R-:W-:-:S02]  /*6440*/  FSETP.NAN.AND P6, PT, R10, R10, PT ;  /* 0x0000000a0a00720b */ /* 0x000fc40003fc8000 */
[----:B-1----:R-:W-:Y:S02]  /*6450*/  LOP3.LUT R14, R14, 0xffff, RZ, 0xc0, !PT ;  /* 0x0000ffff0e0e7812 */ /* 0x002fe400078ec0ff */
[----:B------:R-:W-:Y:S02]  /*6460*/  FSETP.NAN.AND P5, PT, R9, R9, PT ;  /* 0x000000090900720b */ /* 0x000fe40003fa8000 */
[----:B------:R-:W-:Y:S01]  /*6470*/  @P4 SEL R14, R14, 0x7f, P6 ;  /* 0x0000007f0e0e4807 */ /* 0x000fe20003000000 */
[----:B------:R-:W1:Y:S01]  /*6480*/  F2I.S16.TRUNC.NTZ R10, R4 ;  /* 0x00000004000a7305 */ /* 0x000e62000020e900 */
[----:B------:R-:W-:Y:S02]  /*6490*/  FSETP.GEU.AND P4, PT, R15, 127, PT ;  /* 0x42fe00000f00780b */ /* 0x000fe40003f8e000 */
[----:B------:R-:W-:Y:S02]  /*64a0*/  FSETP.NAN.AND P6, PT, R23, R23, PT ;  /* 0x000000171700720b */ /* 0x000fe40003fc8000 */
[----:B0-----:R-:W-:-:S02]  /*64b0*/  LOP3.LUT R13, R12, 0xffff, RZ, 0xc0, !PT ;  /* 0x0000ffff0c0d7812 */ /* 0x001fc400078ec0ff */
[----:B--2---:R-:W-:Y:S01]  /*64c0*/  LOP3.LUT R20, R20, 0xffff, RZ, 0xc0, !PT ;  /* 0x0000ffff14147812 */ /* 0x004fe200078ec0ff */
[----:B------:R-:W0:Y:S01]  /*64d0*/  F2I.S16.TRUNC.NTZ R9, R8 ;  /* 0x0000000800097305 */ /* 0x000e22000020e900 */
[----:B------:R-:W-:Y:S02]  /*64e0*/  @P3 SEL R13, R13, 0x7f, P6 ;  /* 0x0000007f0d0d3807 */ /* 0x000fe40003000000 */
[----:B------:R-:W-:Y:S02]  /*64f0*/  @P1 SEL R20, R20, 0x7f, P5 ;  /* 0x0000007f14141807 */ /* 0x000fe40002800000 */
[----:B------:R-:W-:Y:S02]  /*6500*/  FSETP.GEU.AND P3, PT, R4, 127, PT ;  /* 0x42fe00000400780b */ /* 0x000fe40003f6e000 */
[----:B------:R-:W-:Y:S02]  /*6510*/  FSETP.GEU.AND P1, PT, R8, 127, PT ;  /* 0x42fe00000800780b */ /* 0x000fe40003f2e000 */
[----:B------:R-:W-:-:S02]  /*6520*/  FSETP.NAN.AND P6, PT, R15, R15, PT ;  /* 0x0000000f0f00720b */ /* 0x000fc40003fc8000 */
[----:B---3--:R-:W-:Y:S02]  /*6530*/  LOP3.LUT R21, R21, 0xffff, RZ, 0xc0, !PT ;  /* 0x0000ffff15157812 */ /* 0x008fe400078ec0ff */
[----:B------:R-:W-:Y:S02]  /*6540*/  FSETP.NAN.AND P5, PT, R4, R4, PT ;  /* 0x000000040400720b */ /* 0x000fe40003fa8000 */
[----:B------:R-:W-:Y:S02]  /*6550*/  @P4 SEL R21, R21, 0x7f, P6 ;  /* 0x0000007f15154807 */ /* 0x000fe40003000000 */
[----:B------:R-:W-:Y:S02]  /*6560*/  IADD3 R33, P4, R33, 0x1000, RZ ;  /* 0x0000100021217810 */ /* 0x000fe40007f9e0ff */
[----:B------:R-:W-:Y:S02]  /*6570*/  FSETP.NAN.AND P6, PT, R8, R8, PT ;  /* 0x000000080800720b */ /* 0x000fe40003fc8000 */
[----:B-1----:R-:W-:Y:S01]  /*6580*/  LOP3.LUT R10, R10, 0xffff, RZ, 0xc0, !PT ;  /* 0x0000ffff0a0a7812 */ /* 0x002fe200078ec0ff */
[----:B------:R-:W-:Y:S01]  /*6590*/  IMAD.IADD R0, R31, 0x1, R33 ;  /* 0x000000011f007824 */ /* 0x000fe200078e0221 */
[----:B0-----:R-:W-:-:S02]  /*65a0*/  LOP3.LUT R9, R9, 0xffff, RZ, 0xc0, !PT ;  /* 0x0000ffff09097812 */ /* 0x001fc400078ec0ff */
[----:B------:R-:W-:Y:S02]  /*65b0*/  @P3 SEL R10, R10, 0x7f, P5 ;  /* 0x0000007f0a0a3807 */ /* 0x000fe40002800000 */
[----:B------:R-:W-:Y:S02]  /*65c0*/  @P1 SEL R9, R9, 0x7f, P6 ;  /* 0x0000007f09091807 */ /* 0x000fe40003000000 */
[----:B------:R-:W-:Y:S02]  /*65d0*/  PRMT R18, R19, 0x3340, R18 ;  /* 0x0000334013127816 */ /* 0x000fe40000000012 */
[----:B------:R-:W-:Y:S02]  /*65e0*/  PRMT R13, R13, 0x3340, R14 ;  /* 0x000033400d0d7816 */ /* 0x000fe4000000000e */
[----:B------:R-:W-:Y:S02]  /*65f0*/  PRMT R20, R21, 0x3340, R20 ;  /* 0x0000334015147816 */ /* 0x000fe40000000014 */
[----:B------:R-:W-:-:S02]  /*6600*/  PRMT R9, R9, 0x3340, R10 ;  /* 0x0000334009097816 */ /* 0x000fc4000000000a */
[C---:B------:R-:W-:Y:S02]  /*6610*/  IADD3 R4, P1, R0.reuse, c[0x0][0x180], RZ ;  /* 0x0000600000047a10 */ /* 0x040fe40007f3e0ff */
[----:B------:R-:W-:Y:S02]  /*6620*/  PRMT R26, R13, 0x5410, R18 ;  /* 0x000054100d1a7816 */ /* 0x000fe40000000012 */
[----:B------:R-:W-:Y:S02]  /*6630*/  LEA.HI.X.SX32 R5, R0, c[0x0][0x184], 0x1, P1 ;  /* 0x0000610000057a11 */ /* 0x000fe400008f0eff */
[----:B------:R-:W-:Y:S02]  /*6640*/  PRMT R27, R9, 0x5410, R20 ;  /* 0x00005410091b7816 */ /* 0x000fe40000000014 */
[----:B------:R-:W-:-:S03]  /*6650*/  IADD3.X R32, RZ, R32, RZ, P4, !PT ;  /* 0x00000020ff207210 */ /* 0x000fc600027fe4ff */
[----:B------:R0:W-:Y:S01]  /*6660*/  @P0 STG.E.128 [R4.64], R24 ;  /* 0x0000001804000986 */ /* 0x0001e2000c101d04 */
[----:B------:R-:W-:-:S04]  /*6670*/  ISETP.GE.U32.AND P0, PT, R33, 0x2c00, PT ;  /* 0x00002c002100780c */ /* 0x000fc80003f06070 */
[----:B------:R-:W-:-:S13]  /*6680*/  ISETP.GE.U32.AND.EX P0, PT, R32, RZ, PT, P0 ;  /* 0x000000ff2000720c */ /* 0x000fda0003f06100 */
[----:B------:R-:W-:Y:S05]  /*6690*/  @P0 EXIT ;  /* 0x000000000000094d */ /* 0x000fea0003800000 */
[----:B0-----:R-:W-:Y:S05]  /*66a0*/  BRA `(.L_x_92) ;  /* 0xffffd3b000007947 */ /* 0x001fea000383ffff */
.L_x_93:
[----:B------:R-:W-:-:S00]  /*66b0*/  BRA `(.L_x_93) ;  /* 0xfffffff000007947 */ /* 0x000fc0000383ffff */
[----:B------:R-:W-:-:S00]  /*66c0*/  NOP ;  /* 0x0000000000007918 */ /* 0x000fc00000000000 */
        /* <DEDUP_REMOVED lines=11> */
.L_x_94:


//--------------------- .nv.global.init           --------------------------
	.section	.nv.global.init,"aw",@progbits
.nv.global.init:
	.type		_$_str,@object
	.size		_$_str,(.L_0 - _$_str)
_$_str:
        /*0000*/ 	.byte	0x5f, 0x5f, 0x43, 0x55, 0x44, 0x41, 0x5f, 0x46, 0x54, 0x5a, 0x00
.L_0:


//--------------------- .nv.shared.triton_red_fused__to_copy_add_amax_amin_cat_clamp_mul_reciprocal_7 --------------------------
	.section	.nv.shared.triton_red_fused__to_copy_add_amax_amin_cat_clamp_mul_reciprocal_7,"aw",@nobits
	.sectionflags	@""
	.align	16
